// auto-generated by cutlass_sweep.epilogue — config: {"arch": "sm_100", "cluster_m": 2, "cluster_n": 1, "dtype": "bf16", "fusion": "bias_relu", "tile_k": 64, "tile_m": 128, "tile_n": 256}
#include "cutlass/cutlass.h"
#include "cutlass/gemm/collective/collective_builder.hpp"
#include "cutlass/gemm/device/gemm_universal_adapter.h"
#include "cutlass/gemm/kernel/gemm_universal.hpp"
#include "cutlass/epilogue/collective/collective_builder.hpp"
#include "cutlass/epilogue/fusion/operations.hpp"
#include "cutlass/epilogue/thread/activation.h"

using Elem = cutlass::bfloat16_t;
using Acc  = float;
using TileShape    = cute::Shape<cute::_128, cute::_256, cute::_64>;
using ClusterShape = cute::Shape<cute::_2, cute::_1, cute::_1>;
using FusionOp     = cutlass::epilogue::fusion::LinCombPerRowBiasEltAct<cutlass::epilogue::thread::ReLU, Elem, Acc>;

using CollectiveEpilogue = typename cutlass::epilogue::collective::CollectiveBuilder<
    cutlass::arch::Sm100, cutlass::arch::OpClassTensorOp,
    TileShape, ClusterShape,
    cutlass::epilogue::collective::EpilogueTileAuto,
    Acc, Acc,
    Elem, cutlass::layout::RowMajor, 128 / cutlass::sizeof_bits<Elem>::value,
    Elem, cutlass::layout::RowMajor, 128 / cutlass::sizeof_bits<Elem>::value,
    cutlass::epilogue::collective::EpilogueScheduleAuto,
    FusionOp
  >::CollectiveOp;

using CollectiveMainloop = typename cutlass::gemm::collective::CollectiveBuilder<
    cutlass::arch::Sm100, cutlass::arch::OpClassTensorOp,
    Elem, cutlass::layout::RowMajor, 128 / cutlass::sizeof_bits<Elem>::value,
    Elem, cutlass::layout::ColumnMajor, 128 / cutlass::sizeof_bits<Elem>::value,
    Acc,
    TileShape, ClusterShape,
    cutlass::gemm::collective::StageCountAutoCarveout<
        static_cast<int>(sizeof(typename CollectiveEpilogue::SharedStorage))>,
    cutlass::gemm::collective::KernelScheduleAuto
  >::CollectiveOp;

using GemmKernel = cutlass::gemm::kernel::GemmUniversal<
    cute::Shape<int,int,int,int>, CollectiveMainloop, CollectiveEpilogue>;
using Gemm = cutlass::gemm::device::GemmUniversalAdapter<GemmKernel>;

auto* _anchor = &cutlass::device_kernel<GemmKernel>;


// ===== COMPILED SASS (sm_100a) =====

	.target	sm_100a

	.elftype	@"ET_EXEC"


//--------------------- .note.nv.tkinfo           --------------------------
	.section	.note.nv.tkinfo,"",@"SHT_NOTE"
	.sectionflags	@"SHF_NOTE_NV_TKINFO"
	.tkinfo
        /*0018*/ 	.word	0x00000002
        /*0030*/ 	.string	""
        /*0030*/ 	.string	"ptxas"
        /*0030*/ 	.string	"Cuda compilation tools, release 13.0, V13.0.88"
        /*0030*/ 	.string	"Build cuda_13.0.r13.0/compiler.36424714_0"
        /*0030*/ 	.string	"-arch sm_100a -m 64 "



//--------------------- .note.nv.cuinfo           --------------------------
	.section	.note.nv.cuinfo,"",@"SHT_NOTE"
	.sectionflags	@"SHF_NOTE_NV_CUINFO"
        /*0018*/ 	.short	0x0002
        /*001a*/ 	.short	0x0064
        /*001c*/ 	.short	0x0082
	.zero		2


//--------------------- .nv.info                  --------------------------
	.section	.nv.info,"",@"SHT_CUDA_INFO"
	.align	4


	//----- nvinfo : EIATTR_REGCOUNT
	.align		4
        /*0000*/ 	.byte	0x04, 0x2f
        /*0002*/ 	.short	(.L_19 - .L_18)
	.align		4
.L_18:
        /*0004*/ 	.word	index@(_ZN7cutlass13device_kernelINS_4gemm6kernel13GemmUniversalIN4cute5tupleIJiiiiEEENS1_10collective13CollectiveMmaINS1_35MainloopSm100TmaUmmaWarpSpecializedILi8ELi2ELi4ENS5_IJNS4_1CILi2EEENSA_ILi1EEESC_EEEEENS5_IJNSA_ILi128EEENSA_ILi256EEENSA_ILi64EEEEEENS_10bfloat16_tENS5_IJlSC_lEEESJ_SK_NS4_8TiledMMAINS4_8MMA_AtomIJNS4_26SM100_MMA_F16BF16_2x1SM_SSISJ_SJ_fLi128ELi256ELNS4_4UMMA5MajorE0ELSP_0ELNSO_7ScaleInE0ELSQ_0EEEEEENS4_6LayoutINS5_IJSC_SC_SC_EEENS5_IJNSA_ILi0EEESV_SV_EEEEENS5_IJNS4_10UnderscoreESY_SY_EEEEENS4_18SM100_TMA_2SM_LOADENS4_14ComposedLayoutINS4_7SwizzleILi3ELi4ELi3EEENS4_18smem_ptr_flag_bitsILi16EEENST_INS5_IJNSA_ILi8EEESH_EEENS5_IJSH_SC_EEEEEEEvNS4_8identityES11_S1B_vS1C_EENS_8epilogue10collective18CollectiveEpilogueINS1E_23Sm100TmaWarpSpecializedILi4ELi2ELi32ELb1ELb0EEEJNS5_IJSH_SG_SH_EEENS5_IJNST_ISH_SC_EENST_INS5_IJNSA_ILi32EEESB_EEENS5_IJSC_SF_EEEEEEEESJ_SK_SJ_SK_NS1E_6fusion15FusionCallbacksIS1I_NS1Q_23LinCombPerRowBiasEltActINS1E_6thread4ReLuESJ_fSJ_SJ_fLi8ELNS_15FloatRoundStyleE2EEES1J_S1P_JEEENS4_5SM1004TMEM4LOAD26SM100_TMEM_LOAD_32dp32b32xENS4_13SM90_TMA_LOADENS12_INS13_ILi2ELi4ELi3EEES16_NST_INS5_IJS17_S1L_EEENS5_IJS1L_SC_EEEEEEENS4_39AutoVectorizingCopyWithAssumedAlignmentILi128EEENS4_14SM90_TMA_STOREES27_S29_S29_EEEvvEEEEvNT_6ParamsE)
        /*0008*/ 	.word	0x00000079


	//----- nvinfo : EIATTR_FRAME_SIZE
	.align		4
.L_19:
        /*000c*/ 	.byte	0x04, 0x11
        /*000e*/ 	.short	(.L_21 - .L_20)
	.align		4
.L_20:
        /*0010*/ 	.word	index@($__internal_2_$__cuda_sm10x_tcgen05_guardrail_trap_unallocated_columns_being_dealloced)
        /*0014*/ 	.word	0x00000000


	//----- nvinfo : EIATTR_FRAME_SIZE
	.align		4
.L_21:
        /*0018*/ 	.byte	0x04, 0x11
        /*001a*/ 	.short	(.L_23 - .L_22)
	.align		4
.L_22:
        /*001c*/ 	.word	index@($__internal_1_$__cuda_sm10x_tcgen05_guardrail_trap_phase_invalid_during_alloc)
        /*0020*/ 	.word	0x00000000


	//----- nvinfo : EIATTR_FRAME_SIZE
	.align		4
.L_23:
        /*0024*/ 	.byte	0x04, 0x11
        /*0026*/ 	.short	(.L_25 - .L_24)
	.align		4
.L_24:
        /*0028*/ 	.word	index@($__internal_0_$__cuda_sm10x_tcgen05_guardrail_trap_col_being_dealloced_not_returned_by_alloc)
        /*002c*/ 	.word	0x00000000


	//----- nvinfo : EIATTR_FRAME_SIZE
	.align		4
.L_25:
        /*0030*/ 	.byte	0x04, 0x11
        /*0032*/ 	.short	(.L_27 - .L_26)
	.align		4
.L_26:
        /*0034*/ 	.word	index@(_ZN7cutlass13device_kernelINS_4gemm6kernel13GemmUniversalIN4cute5tupleIJiiiiEEENS1_10collective13CollectiveMmaINS1_35MainloopSm100TmaUmmaWarpSpecializedILi8ELi2ELi4ENS5_IJNS4_1CILi2EEENSA_ILi1EEESC_EEEEENS5_IJNSA_ILi128EEENSA_ILi256EEENSA_ILi64EEEEEENS_10bfloat16_tENS5_IJlSC_lEEESJ_SK_NS4_8TiledMMAINS4_8MMA_AtomIJNS4_26SM100_MMA_F16BF16_2x1SM_SSISJ_SJ_fLi128ELi256ELNS4_4UMMA5MajorE0ELSP_0ELNSO_7ScaleInE0ELSQ_0EEEEEENS4_6LayoutINS5_IJSC_SC_SC_EEENS5_IJNSA_ILi0EEESV_SV_EEEEENS5_IJNS4_10UnderscoreESY_SY_EEEEENS4_18SM100_TMA_2SM_LOADENS4_14ComposedLayoutINS4_7SwizzleILi3ELi4ELi3EEENS4_18smem_ptr_flag_bitsILi16EEENST_INS5_IJNSA_ILi8EEESH_EEENS5_IJSH_SC_EEEEEEEvNS4_8identityES11_S1B_vS1C_EENS_8epilogue10collective18CollectiveEpilogueINS1E_23Sm100TmaWarpSpecializedILi4ELi2ELi32ELb1ELb0EEEJNS5_IJSH_SG_SH_EEENS5_IJNST_ISH_SC_EENST_INS5_IJNSA_ILi32EEESB_EEENS5_IJSC_SF_EEEEEEEESJ_SK_SJ_SK_NS1E_6fusion15FusionCallbacksIS1I_NS1Q_23LinCombPerRowBiasEltActINS1E_6thread4ReLuESJ_fSJ_SJ_fLi8ELNS_15FloatRoundStyleE2EEES1J_S1P_JEEENS4_5SM1004TMEM4LOAD26SM100_TMEM_LOAD_32dp32b32xENS4_13SM90_TMA_LOADENS12_INS13_ILi2ELi4ELi3EEES16_NST_INS5_IJS17_S1L_EEENS5_IJS1L_SC_EEEEEEENS4_39AutoVectorizingCopyWithAssumedAlignmentILi128EEENS4_14SM90_TMA_STOREES27_S29_S29_EEEvvEEEEvNT_6ParamsE)
        /*0038*/ 	.word	0x00000000


	//----- nvinfo : EIATTR_MIN_STACK_SIZE
	.align		4
.L_27:
        /*003c*/ 	.byte	0x04, 0x12
        /*003e*/ 	.short	(.L_29 - .L_28)
	.align		4
.L_28:
        /*0040*/ 	.word	index@(_ZN7cutlass13device_kernelINS_4gemm6kernel13GemmUniversalIN4cute5tupleIJiiiiEEENS1_10collective13CollectiveMmaINS1_35MainloopSm100TmaUmmaWarpSpecializedILi8ELi2ELi4ENS5_IJNS4_1CILi2EEENSA_ILi1EEESC_EEEEENS5_IJNSA_ILi128EEENSA_ILi256EEENSA_ILi64EEEEEENS_10bfloat16_tENS5_IJlSC_lEEESJ_SK_NS4_8TiledMMAINS4_8MMA_AtomIJNS4_26SM100_MMA_F16BF16_2x1SM_SSISJ_SJ_fLi128ELi256ELNS4_4UMMA5MajorE0ELSP_0ELNSO_7ScaleInE0ELSQ_0EEEEEENS4_6LayoutINS5_IJSC_SC_SC_EEENS5_IJNSA_ILi0EEESV_SV_EEEEENS5_IJNS4_10UnderscoreESY_SY_EEEEENS4_18SM100_TMA_2SM_LOADENS4_14ComposedLayoutINS4_7SwizzleILi3ELi4ELi3EEENS4_18smem_ptr_flag_bitsILi16EEENST_INS5_IJNSA_ILi8EEESH_EEENS5_IJSH_SC_EEEEEEEvNS4_8identityES11_S1B_vS1C_EENS_8epilogue10collective18CollectiveEpilogueINS1E_23Sm100TmaWarpSpecializedILi4ELi2ELi32ELb1ELb0EEEJNS5_IJSH_SG_SH_EEENS5_IJNST_ISH_SC_EENST_INS5_IJNSA_ILi32EEESB_EEENS5_IJSC_SF_EEEEEEEESJ_SK_SJ_SK_NS1E_6fusion15FusionCallbacksIS1I_NS1Q_23LinCombPerRowBiasEltActINS1E_6thread4ReLuESJ_fSJ_SJ_fLi8ELNS_15FloatRoundStyleE2EEES1J_S1P_JEEENS4_5SM1004TMEM4LOAD26SM100_TMEM_LOAD_32dp32b32xENS4_13SM90_TMA_LOADENS12_INS13_ILi2ELi4ELi3EEES16_NST_INS5_IJS17_S1L_EEENS5_IJS1L_SC_EEEEEEENS4_39AutoVectorizingCopyWithAssumedAlignmentILi128EEENS4_14SM90_TMA_STOREES27_S29_S29_EEEvvEEEEvNT_6ParamsE)
        /*0044*/ 	.word	0x00000000
.L_29:


//--------------------- .nv.compat                --------------------------
	.section	.nv.compat,"",@"SHT_CUDA_COMPAT_INFO"
	.align	4
        /*0000*/ 	.byte	0x02, 0x09, 0x01, 0x00, 0x02, 0x02, 0x02, 0x00, 0x02, 0x05, 0x05, 0x00, 0x03, 0x07, 0x01, 0x01
        /*0010*/ 	.byte	0x02, 0x03, 0x01, 0x00, 0x02, 0x06, 0x01, 0x00, 0x04, 0x0b, 0x08, 0x00, 0x09, 0x00, 0x00, 0x00
        /*0020*/ 	.byte	0x00, 0x00, 0x00, 0x00


//--------------------- .nv.info._ZN7cutlass13device_kernelINS_4gemm6kernel13GemmUniversalIN4cute5tupleIJiiiiEEENS1_10collective13CollectiveMmaINS1_35MainloopSm100TmaUmmaWarpSpecializedILi8ELi2ELi4ENS5_IJNS4_1CILi2EEENSA_ILi1EEESC_EEEEENS5_IJNSA_ILi128EEENSA_ILi256EEENSA_ILi64EEEEEENS_10bfloat16_tENS5_IJlSC_lEEESJ_SK_NS4_8TiledMMAINS4_8MMA_AtomIJNS4_26SM100_MMA_F16BF16_2x1SM_SSISJ_SJ_fLi128ELi256ELNS4_4UMMA5MajorE0ELSP_0ELNSO_7ScaleInE0ELSQ_0EEEEEENS4_6LayoutINS5_IJSC_SC_SC_EEENS5_IJNSA_ILi0EEESV_SV_EEEEENS5_IJNS4_10UnderscoreESY_SY_EEEEENS4_18SM100_TMA_2SM_LOADENS4_14ComposedLayoutINS4_7SwizzleILi3ELi4ELi3EEENS4_18smem_ptr_flag_bitsILi16EEENST_INS5_IJNSA_ILi8EEESH_EEENS5_IJSH_SC_EEEEEEEvNS4_8identityES11_S1B_vS1C_EENS_8epilogue10collective18CollectiveEpilogueINS1E_23Sm100TmaWarpSpecializedILi4ELi2ELi32ELb1ELb0EEEJNS5_IJSH_SG_SH_EEENS5_IJNST_ISH_SC_EENST_INS5_IJNSA_ILi32EEESB_EEENS5_IJSC_SF_EEEEEEEESJ_SK_SJ_SK_NS1E_6fusion15FusionCallbacksIS1I_NS1Q_23LinCombPerRowBiasEltActINS1E_6thread4ReLuESJ_fSJ_SJ_fLi8ELNS_15FloatRoundStyleE2EEES1J_S1P_JEEENS4_5SM1004TMEM4LOAD26SM100_TMEM_LOAD_32dp32b32xENS4_13SM90_TMA_LOADENS12_INS13_ILi2ELi4ELi3EEES16_NST_INS5_IJS17_S1L_EEENS5_IJS1L_SC_EEEEEEENS4_39AutoVectorizingCopyWithAssumedAlignmentILi128EEENS4_14SM90_TMA_STOREES27_S29_S29_EEEvvEEEEvNT_6ParamsE --------------------------
	.section	.nv.info._ZN7cutlass13device_kernelINS_4gemm6kernel13GemmUniversalIN4cute5tupleIJiiiiEEENS1_10collective13CollectiveMmaINS1_35MainloopSm100TmaUmmaWarpSpecializedILi8ELi2ELi4ENS5_IJNS4_1CILi2EEENSA_ILi1EEESC_EEEEENS5_IJNSA_ILi128EEENSA_ILi256EEENSA_ILi64EEEEEENS_10bfloat16_tENS5_IJlSC_lEEESJ_SK_NS4_8TiledMMAINS4_8MMA_AtomIJNS4_26SM100_MMA_F16BF16_2x1SM_SSISJ_SJ_fLi128ELi256ELNS4_4UMMA5MajorE0ELSP_0ELNSO_7ScaleInE0ELSQ_0EEEEEENS4_6LayoutINS5_IJSC_SC_SC_EEENS5_IJNSA_ILi0EEESV_SV_EEEEENS5_IJNS4_10UnderscoreESY_SY_EEEEENS4_18SM100_TMA_2SM_LOADENS4_14ComposedLayoutINS4_7SwizzleILi3ELi4ELi3EEENS4_18smem_ptr_flag_bitsILi16EEENST_INS5_IJNSA_ILi8EEESH_EEENS5_IJSH_SC_EEEEEEEvNS4_8identityES11_S1B_vS1C_EENS_8epilogue10collective18CollectiveEpilogueINS1E_23Sm100TmaWarpSpecializedILi4ELi2ELi32ELb1ELb0EEEJNS5_IJSH_SG_SH_EEENS5_IJNST_ISH_SC_EENST_INS5_IJNSA_ILi32EEESB_EEENS5_IJSC_SF_EEEEEEEESJ_SK_SJ_SK_NS1E_6fusion15FusionCallbacksIS1I_NS1Q_23LinCombPerRowBiasEltActINS1E_6thread4ReLuESJ_fSJ_SJ_fLi8ELNS_15FloatRoundStyleE2EEES1J_S1P_JEEENS4_5SM1004TMEM4LOAD26SM100_TMEM_LOAD_32dp32b32xENS4_13SM90_TMA_LOADENS12_INS13_ILi2ELi4ELi3EEES16_NST_INS5_IJS17_S1L_EEENS5_IJS1L_SC_EEEEEEENS4_39AutoVectorizingCopyWithAssumedAlignmentILi128EEENS4_14SM90_TMA_STOREES27_S29_S29_EEEvvEEEEvNT_6ParamsE,"",@"SHT_CUDA_INFO"
	.sectionflags	@""
	.align	4


	//----- nvinfo : EIATTR_CUDA_API_VERSION
	.align		4
        /*0000*/ 	.byte	0x04, 0x37
        /*0002*/ 	.short	(.L_31 - .L_30)
.L_30:
        /*0004*/ 	.word	0x00000082


	//----- nvinfo : EIATTR_KPARAM_INFO
	.align		4
.L_31:
        /*0008*/ 	.byte	0x04, 0x17
        /*000a*/ 	.short	(.L_33 - .L_32)
.L_32:
        /*000c*/ 	.word	0x00000000
        /*0010*/ 	.short	0x0000
        /*0012*/ 	.short	0x0000
        /*0014*/ 	.byte	0x00, 0xf0, 0x01, 0x20


	//----- nvinfo : EIATTR_AT_ENTRY_FRAGMENTS
	.align		4
.L_33:
        /*0018*/ 	.byte	0x04, 0x4f
        /*001a*/ 	.short	(.L_35 - .L_34)


	//   ....[0]....
.L_34:
        /*001c*/ 	.word	0x00000007


	//----- nvinfo : EIATTR_RESERVED_SMEM_USED
	.align		4
.L_35:
        /*0020*/ 	.byte	0x01, 0x41
	.zero		2


	//----- nvinfo : EIATTR_SPARSE_MMA_MASK
	.align		4
        /*0024*/ 	.byte	0x03, 0x50
        /*0026*/ 	.short	0x0000


	//----- nvinfo : EIATTR_TCGEN05_2CTA_USED
	.align		4
        /*0028*/ 	.byte	0x01, 0x52
	.zero		2


	//----- nvinfo : EIATTR_MAXREG_COUNT
	.align		4
        /*002c*/ 	.byte	0x03, 0x1b
        /*002e*/ 	.short	0x00ff


	//----- nvinfo : EIATTR_NUM_BARRIERS
	.align		4
        /*0030*/ 	.byte	0x02, 0x4c
        /*0032*/ 	.byte	0x07
	.zero		1


	//----- nvinfo : EIATTR_EXTERNS
	.align		4
        /*0034*/ 	.byte	0x04, 0x0f
        /*0036*/ 	.short	(.L_37 - .L_36)


	//   ....[0]....
	.align		4
.L_36:
        /*0038*/ 	.word	index@(__assertfail)


	//----- nvinfo : EIATTR_MERCURY_ISA_VERSION
	.align		4
.L_37:
        /*003c*/ 	.byte	0x03, 0x5f
        /*003e*/ 	.short	0x0101


	//----- nvinfo : EIATTR_INT_WARP_WIDE_INSTR_OFFSETS
	.align		4
        /*0040*/ 	.byte	0x04, 0x31
        /*0042*/ 	.short	(.L_39 - .L_38)


	//   ....[0]....
.L_38:
        /*0044*/ 	.word	0x00000d60


	//   ....[1]....
        /*0048*/ 	.word	0x00000e00


	//   ....[2]....
        /*004c*/ 	.word	0x00002160


	//   ....[3]....
        /*0050*/ 	.word	0x00004260


	//   ....[4]....
        /*0054*/ 	.word	0x00004290


	//   ....[5]....
        /*0058*/ 	.word	0x000042e0


	//   ....[6]....
        /*005c*/ 	.word	0x00004c00


	//   ....[7]....
        /*0060*/ 	.word	0x00004c20


	//   ....[8]....
        /*0064*/ 	.word	0x00004d00


	//   ....[9]....
        /*0068*/ 	.word	0x00004dc0


	//   ....[10]....
        /*006c*/ 	.word	0x00004de0


	//   ....[11]....
        /*0070*/ 	.word	0x00004ec0


	//   ....[12]....
        /*0074*/ 	.word	0x00004fb0


	//   ....[13]....
        /*0078*/ 	.word	0x00004fd0


	//   ....[14]....
        /*007c*/ 	.word	0x000050d0


	//   ....[15]....
        /*0080*/ 	.word	0x00005280


	//   ....[16]....
        /*0084*/ 	.word	0x00005290


	//   ....[17]....
        /*0088*/ 	.word	0x00005420


	//   ....[18]....
        /*008c*/ 	.word	0x00006460


	//----- nvinfo : EIATTR_COOP_GROUP_MASK_REGIDS
	.align		4
.L_39:
        /*0090*/ 	.byte	0x04, 0x29
        /*0092*/ 	.short	(.L_41 - .L_40)


	//   ....[0]....
.L_40:
        /*0094*/ 	.word	0xffffffff


	//   ....[1]....
        /*0098*/ 	.word	0xffffffff


	//   ....[2]....
        /*009c*/ 	.word	0xffffffff


	//   ....[3]....
        /*00a0*/ 	.word	0xffffffff


	//   ....[4]....
        /*00a4*/ 	.word	0xffffffff


	//   ....[5]....
        /*00a8*/ 	.word	0xffffffff


	//   ....[6]....
        /*00ac*/ 	.word	0xffffffff


	//   ....[7]....
        /*00b0*/ 	.word	0xffffffff


	//   ....[8]....
        /*00b4*/ 	.word	0xffffffff


	//   ....[9]....
        /*00b8*/ 	.word	0xffffffff


	//   ....[10]....
        /*00bc*/ 	.word	0xffffffff


	//   ....[11]....
        /*00c0*/ 	.word	0xffffffff


	//   ....[12]....
        /*00c4*/ 	.word	0xffffffff


	//   ....[13]....
        /*00c8*/ 	.word	0xffffffff


	//----- nvinfo : EIATTR_COOP_GROUP_INSTR_OFFSETS
	.align		4
.L_41:
        /*00cc*/ 	.byte	0x04, 0x28
        /*00ce*/ 	.short	(.L_43 - .L_42)


	//   ....[0]....
.L_42:
        /*00d0*/ 	.word	0x000000c0


	//   ....[1]....
        /*00d4*/ 	.word	0x000004d0


	//   ....[2]....
        /*00d8*/ 	.word	0x000006d0


	//   ....[3]....
        /*00dc*/ 	.word	0x00000860


	//   ....[4]....
        /*00e0*/ 	.word	0x00000950


	//   ....[5]....
        /*00e4*/ 	.word	0x00000ab0


	//   ....[6]....
        /*00e8*/ 	.word	0x00000c40


	//   ....[7]....
        /*00ec*/ 	.word	0x00000e80


	//   ....[8]....
        /*00f0*/ 	.word	0x00002040


	//   ....[9]....
        /*00f4*/ 	.word	0x00003050


	//   ....[10]....
        /*00f8*/ 	.word	0x00003520


	//   ....[11]....
        /*00fc*/ 	.word	0x00003550


	//   ....[12]....
        /*0100*/ 	.word	0x00004170


	//   ....[13]....
        /*0104*/ 	.word	0x00004380


	//----- nvinfo : EIATTR_VRC_CTA_INIT_COUNT
	.align		4
.L_43:
        /*0108*/ 	.byte	0x02, 0x4a
        /*010a*/ 	.byte	0x80
	.zero		1


	//----- nvinfo : EIATTR_SYSCALL_OFFSETS
	.align		4
        /*010c*/ 	.byte	0x04, 0x46
        /*010e*/ 	.short	(.L_45 - .L_44)


	//   ....[0]....
.L_44:
        /*0110*/ 	.word	0x00005f90


	//   ....[1]....
        /*0114*/ 	.word	0x00006080


	//   ....[2]....
        /*0118*/ 	.word	0x000069d0


	//   ....[3]....
        /*011c*/ 	.word	0x00007690


	//   ....[4]....
        /*0120*/ 	.word	0x00008330


	//   ....[5]....
        /*0124*/ 	.word	0x00008fd0


	//----- nvinfo : EIATTR_MBARRIER_INSTR_OFFSETS
	.align		4
.L_45:
        /*0128*/ 	.byte	0x04, 0x39
        /*012a*/ 	.short	(.L_47 - .L_46)


	//   ....[0]....
.L_46:
        /*012c*/ 	.word	0x000005c0
        /*0130*/ 	.word	0x000000ff
        /*0134*/ 	.word	0x00000000
        /*0138*/ 	.short	0x0100
        /*013a*/ 	.byte	0x07
	.zero		1


	//   ....[1]....
        /*013c*/ 	.word	0x000005d0
        /*0140*/ 	.word	0x000000ff
        /*0144*/ 	.word	0x00000040
        /*0148*/ 	.short	0x0100
        /*014a*/ 	.byte	0x07
	.zero		1


	//   ....[2]....
        /*014c*/ 	.word	0x000005e0
        /*0150*/ 	.word	0x000000ff
        /*0154*/ 	.word	0x00000008
        /*0158*/ 	.short	0x0100
        /*015a*/ 	.byte	0x07
	.zero		1


	//   ....[3]....
        /*015c*/ 	.word	0x000005f0
        /*0160*/ 	.word	0x000000ff
        /*0164*/ 	.word	0x00000048
        /*0168*/ 	.short	0x0100
        /*016a*/ 	.byte	0x07
	.zero		1


	//   ....[4]....
        /*016c*/ 	.word	0x00000600
        /*0170*/ 	.word	0x000000ff
        /*0174*/ 	.word	0x00000010
        /*0178*/ 	.short	0x0100
        /*017a*/ 	.byte	0x07
	.zero		1


	//   ....[5]....
        /*017c*/ 	.word	0x00000610
        /*0180*/ 	.word	0x000000ff
        /*0184*/ 	.word	0x00000050
        /*0188*/ 	.short	0x0100
        /*018a*/ 	.byte	0x07
	.zero		1


	//   ....[6]....
        /*018c*/ 	.word	0x00000620
        /*0190*/ 	.word	0x000000ff
        /*0194*/ 	.word	0x00000018
        /*0198*/ 	.short	0x0100
        /*019a*/ 	.byte	0x07
	.zero		1


	//   ....[7]....
        /*019c*/ 	.word	0x00000630
        /*01a0*/ 	.word	0x000000ff
        /*01a4*/ 	.word	0x00000058
        /*01a8*/ 	.short	0x0100
        /*01aa*/ 	.byte	0x07
	.zero		1


	//   ....[8]....
        /*01ac*/ 	.word	0x00000640
        /*01b0*/ 	.word	0x000000ff
        /*01b4*/ 	.word	0x00000020
        /*01b8*/ 	.short	0x0100
        /*01ba*/ 	.byte	0x07
	.zero		1


	//   ....[9]....
        /*01bc*/ 	.word	0x00000650
        /*01c0*/ 	.word	0x000000ff
        /*01c4*/ 	.word	0x00000060
        /*01c8*/ 	.short	0x0100
        /*01ca*/ 	.byte	0x07
	.zero		1


	//   ....[10]....
        /*01cc*/ 	.word	0x00000660
        /*01d0*/ 	.word	0x000000ff
        /*01d4*/ 	.word	0x00000028
        /*01d8*/ 	.short	0x0100
        /*01da*/ 	.byte	0x07
	.zero		1


	//   ....[11]....
        /*01dc*/ 	.word	0x00000670
        /*01e0*/ 	.word	0x000000ff
        /*01e4*/ 	.word	0x00000068
        /*01e8*/ 	.short	0x0100
        /*01ea*/ 	.byte	0x07
	.zero		1


	//   ....[12]....
        /*01ec*/ 	.word	0x00000680
        /*01f0*/ 	.word	0x000000ff
        /*01f4*/ 	.word	0x00000030
        /*01f8*/ 	.short	0x0100
        /*01fa*/ 	.byte	0x07
	.zero		1


	//   ....[13]....
        /*01fc*/ 	.word	0x00000690
        /*0200*/ 	.word	0x000000ff
        /*0204*/ 	.word	0x00000070
        /*0208*/ 	.short	0x0100
        /*020a*/ 	.byte	0x07
	.zero		1


	//   ....[14]....
        /*020c*/ 	.word	0x000006a0
        /*0210*/ 	.word	0x000000ff
        /*0214*/ 	.word	0x00000038
        /*0218*/ 	.short	0x0100
        /*021a*/ 	.byte	0x07
	.zero		1


	//   ....[15]....
        /*021c*/ 	.word	0x000006b0
        /*0220*/ 	.word	0x000000ff
        /*0224*/ 	.word	0x00000078
        /*0228*/ 	.short	0x0100
        /*022a*/ 	.byte	0x07
	.zero		1


	//   ....[16]....
        /*022c*/ 	.word	0x000007d0
        /*0230*/ 	.word	0x000000ff
        /*0234*/ 	.word	0x00000080
        /*0238*/ 	.short	0x0100
        /*023a*/ 	.byte	0x08
	.zero		1


	//   ....[17]....
        /*023c*/ 	.word	0x000007e0
        /*0240*/ 	.word	0x000000ff
        /*0244*/ 	.word	0x000000a0
        /*0248*/ 	.short	0x0100
        /*024a*/ 	.byte	0x08
	.zero		1


	//   ....[18]....
        /*024c*/ 	.word	0x000007f0
        /*0250*/ 	.word	0x000000ff
        /*0254*/ 	.word	0x00000088
        /*0258*/ 	.short	0x0100
        /*025a*/ 	.byte	0x08
	.zero		1


	//   ....[19]....
        /*025c*/ 	.word	0x00000800
        /*0260*/ 	.word	0x000000ff
        /*0264*/ 	.word	0x000000a8
        /*0268*/ 	.short	0x0100
        /*026a*/ 	.byte	0x08
	.zero		1


	//   ....[20]....
        /*026c*/ 	.word	0x00000810
        /*0270*/ 	.word	0x000000ff
        /*0274*/ 	.word	0x00000090
        /*0278*/ 	.short	0x0100
        /*027a*/ 	.byte	0x08
	.zero		1


	//   ....[21]....
        /*027c*/ 	.word	0x00000820
        /*0280*/ 	.word	0x000000ff
        /*0284*/ 	.word	0x000000b0
        /*0288*/ 	.short	0x0100
        /*028a*/ 	.byte	0x08
	.zero		1


	//   ....[22]....
        /*028c*/ 	.word	0x00000830
        /*0290*/ 	.word	0x000000ff
        /*0294*/ 	.word	0x00000098
        /*0298*/ 	.short	0x0100
        /*029a*/ 	.byte	0x08
	.zero		1


	//   ....[23]....
        /*029c*/ 	.word	0x00000840
        /*02a0*/ 	.word	0x000000ff
        /*02a4*/ 	.word	0x000000b8
        /*02a8*/ 	.short	0x0100
        /*02aa*/ 	.byte	0x08
	.zero		1


	//   ....[24]....
        /*02ac*/ 	.word	0x00000920
        /*02b0*/ 	.word	0x000000ff
        /*02b4*/ 	.word	0x000000c0
        /*02b8*/ 	.short	0x0100
        /*02ba*/ 	.byte	0x07
	.zero		1


	//   ....[25]....
        /*02bc*/ 	.word	0x00000930
        /*02c0*/ 	.word	0x000000ff
        /*02c4*/ 	.word	0x000000c8
        /*02c8*/ 	.short	0x0100
        /*02ca*/ 	.byte	0x07
	.zero		1


	//   ....[26]....
        /*02cc*/ 	.word	0x00000a60
        /*02d0*/ 	.word	0x000000ff
        /*02d4*/ 	.word	0x000000d0
        /*02d8*/ 	.short	0x0100
        /*02da*/ 	.byte	0x07
	.zero		1


	//   ....[27]....
        /*02dc*/ 	.word	0x00000a70
        /*02e0*/ 	.word	0x000000ff
        /*02e4*/ 	.word	0x000000e0
        /*02e8*/ 	.short	0x0100
        /*02ea*/ 	.byte	0x07
	.zero		1


	//   ....[28]....
        /*02ec*/ 	.word	0x00000a80
        /*02f0*/ 	.word	0x000000ff
        /*02f4*/ 	.word	0x000000d8
        /*02f8*/ 	.short	0x0100
        /*02fa*/ 	.byte	0x07
	.zero		1


	//   ....[29]....
        /*02fc*/ 	.word	0x00000a90
        /*0300*/ 	.word	0x000000ff
        /*0304*/ 	.word	0x000000e8
        /*0308*/ 	.short	0x0100
        /*030a*/ 	.byte	0x07
	.zero		1


	//   ....[30]....
        /*030c*/ 	.word	0x00000bb0
        /*0310*/ 	.word	0x000000ff
        /*0314*/ 	.word	0x000000f0
        /*0318*/ 	.short	0x0100
        /*031a*/ 	.byte	0x08
	.zero		1


	//   ....[31]....
        /*031c*/ 	.word	0x00000bc0
        /*0320*/ 	.word	0x000000ff
        /*0324*/ 	.word	0x00000110
        /*0328*/ 	.short	0x0100
        /*032a*/ 	.byte	0x08
	.zero		1


	//   ....[32]....
        /*032c*/ 	.word	0x00000bd0
        /*0330*/ 	.word	0x000000ff
        /*0334*/ 	.word	0x000000f8
        /*0338*/ 	.short	0x0100
        /*033a*/ 	.byte	0x08
	.zero		1


	//   ....[33]....
        /*033c*/ 	.word	0x00000be0
        /*0340*/ 	.word	0x000000ff
        /*0344*/ 	.word	0x00000118
        /*0348*/ 	.short	0x0100
        /*034a*/ 	.byte	0x08
	.zero		1


	//   ....[34]....
        /*034c*/ 	.word	0x00000bf0
        /*0350*/ 	.word	0x000000ff
        /*0354*/ 	.word	0x00000100
        /*0358*/ 	.short	0x0100
        /*035a*/ 	.byte	0x08
	.zero		1


	//   ....[35]....
        /*035c*/ 	.word	0x00000c00
        /*0360*/ 	.word	0x000000ff
        /*0364*/ 	.word	0x00000120
        /*0368*/ 	.short	0x0100
        /*036a*/ 	.byte	0x08
	.zero		1


	//   ....[36]....
        /*036c*/ 	.word	0x00000c10
        /*0370*/ 	.word	0x000000ff
        /*0374*/ 	.word	0x00000108
        /*0378*/ 	.short	0x0100
        /*037a*/ 	.byte	0x08
	.zero		1


	//   ....[37]....
        /*037c*/ 	.word	0x00000c20
        /*0380*/ 	.word	0x000000ff
        /*0384*/ 	.word	0x00000128
        /*0388*/ 	.short	0x0100
        /*038a*/ 	.byte	0x08
	.zero		1


	//   ....[38]....
        /*038c*/ 	.word	0x00000d10
        /*0390*/ 	.word	0x000000ff
        /*0394*/ 	.word	0x00000130
        /*0398*/ 	.short	0x0100
        /*039a*/ 	.byte	0x07
	.zero		1


	//   ....[39]....
        /*039c*/ 	.word	0x00000d20
        /*03a0*/ 	.word	0x000000ff
        /*03a4*/ 	.word	0x00000140
        /*03a8*/ 	.short	0x0100
        /*03aa*/ 	.byte	0x07
	.zero		1


	//   ....[40]....
        /*03ac*/ 	.word	0x00000d30
        /*03b0*/ 	.word	0x000000ff
        /*03b4*/ 	.word	0x00000138
        /*03b8*/ 	.short	0x0100
        /*03ba*/ 	.byte	0x07
	.zero		1


	//   ....[41]....
        /*03bc*/ 	.word	0x00000d40
        /*03c0*/ 	.word	0x000000ff
        /*03c4*/ 	.word	0x00000148
        /*03c8*/ 	.short	0x0100
        /*03ca*/ 	.byte	0x07
	.zero		1


	//   ....[42]....
        /*03cc*/ 	.word	0x00000e30
        /*03d0*/ 	.word	0x000000ff
        /*03d4*/ 	.word	0x00000150
        /*03d8*/ 	.short	0x0100
        /*03da*/ 	.byte	0x06
	.zero		1


	//   ....[43]....
        /*03dc*/ 	.word	0x00001830
        /*03e0*/ 	.word	0x00000002
        /*03e4*/ 	.word	0x00000140
        /*03e8*/ 	.short	0x010a
        /*03ea*/ 	.byte	0xff
	.zero		1


	//   ....[44]....
        /*03ec*/ 	.word	0x00001860
        /*03f0*/ 	.word	0x00000002
        /*03f4*/ 	.word	0x00000130
        /*03f8*/ 	.short	0x0101
        /*03fa*/ 	.byte	0xff
	.zero		1


	//   ....[45]....
        /*03fc*/ 	.word	0x00001930
        /*0400*/ 	.word	0x000000ff
        /*0404*/ 	.word	0x00000040
        /*0408*/ 	.short	0x010a
        /*040a*/ 	.byte	0x08
	.zero		1


	//   ....[46]....
        /*040c*/ 	.word	0x00001a30
        /*0410*/ 	.word	0x000000ff
        /*0414*/ 	.word	0x00000040
        /*0418*/ 	.short	0x010a
        /*041a*/ 	.byte	0x31
	.zero		1


	//   ....[47]....
        /*041c*/ 	.word	0x00001be0
        /*0420*/ 	.word	0x000000ff
        /*0424*/ 	.word	0x00000040
        /*0428*/ 	.short	0x010a
        /*042a*/ 	.byte	0x08
	.zero		1


	//   ....[48]....
        /*042c*/ 	.word	0x00001d00
        /*0430*/ 	.word	0x000000ff
        /*0434*/ 	.word	0x000000c8
        /*0438*/ 	.short	0x0101
        /*043a*/ 	.byte	0x07
	.zero		1


	//   ....[49]....
        /*043c*/ 	.word	0x00001d10
        /*0440*/ 	.word	0x000000ff
        /*0444*/ 	.word	0x00000040
        /*0448*/ 	.short	0x010a
        /*044a*/ 	.byte	0x08
	.zero		1


	//   ....[50]....
        /*044c*/ 	.word	0x00001d90
        /*0450*/ 	.word	0x000000ff
        /*0454*/ 	.word	0x00000040
        /*0458*/ 	.short	0x010a
        /*045a*/ 	.byte	0x11
	.zero		1


	//   ....[51]....
        /*045c*/ 	.word	0x00001f20
        /*0460*/ 	.word	0x000000ff
        /*0464*/ 	.word	0x00000040
        /*0468*/ 	.short	0x010a
        /*046a*/ 	.byte	0x08
	.zero		1


	//   ....[52]....
        /*046c*/ 	.word	0x00002070
        /*0470*/ 	.word	0x00000002
        /*0474*/ 	.word	0x000000d0
        /*0478*/ 	.short	0x010a
        /*047a*/ 	.byte	0xff
	.zero		1


	//   ....[53]....
        /*047c*/ 	.word	0x00002130
        /*0480*/ 	.word	0x00000002
        /*0484*/ 	.word	0x00000000
        /*0488*/ 	.short	0x0101
        /*048a*/ 	.byte	0xff
	.zero		1


	//   ....[54]....
        /*048c*/ 	.word	0x00002690
        /*0490*/ 	.word	0x000000ff
        /*0494*/ 	.word	0x00000000
        /*0498*/ 	.short	0x010a
        /*049a*/ 	.byte	0x04
	.zero		1


	//   ....[55]....
        /*049c*/ 	.word	0x00002720
        /*04a0*/ 	.word	0x000000ff
        /*04a4*/ 	.word	0x00000000
        /*04a8*/ 	.short	0x010a
        /*04aa*/ 	.byte	0x04
	.zero		1


	//   ....[56]....
        /*04ac*/ 	.word	0x000027b0
        /*04b0*/ 	.word	0x000000ff
        /*04b4*/ 	.word	0x00000000
        /*04b8*/ 	.short	0x010a
        /*04ba*/ 	.byte	0x04
	.zero		1


	//   ....[57]....
        /*04bc*/ 	.word	0x00002840
        /*04c0*/ 	.word	0x000000ff
        /*04c4*/ 	.word	0x00000000
        /*04c8*/ 	.short	0x010a
        /*04ca*/ 	.byte	0x04
	.zero		1


	//   ....[58]....
        /*04cc*/ 	.word	0x000028d0
        /*04d0*/ 	.word	0x000000ff
        /*04d4*/ 	.word	0x00000000
        /*04d8*/ 	.short	0x010a
        /*04da*/ 	.byte	0x04
	.zero		1


	//   ....[59]....
        /*04dc*/ 	.word	0x00002960
        /*04e0*/ 	.word	0x000000ff
        /*04e4*/ 	.word	0x00000000
        /*04e8*/ 	.short	0x010a
        /*04ea*/ 	.byte	0x04
	.zero		1


	//   ....[60]....
        /*04ec*/ 	.word	0x000029f0
        /*04f0*/ 	.word	0x000000ff
        /*04f4*/ 	.word	0x00000000
        /*04f8*/ 	.short	0x010a
        /*04fa*/ 	.byte	0x04
	.zero		1


	//   ....[61]....
        /*04fc*/ 	.word	0x00002a90
        /*0500*/ 	.word	0x00000000
        /*0504*/ 	.word	0x00000000
        /*0508*/ 	.short	0x010a
        /*050a*/ 	.byte	0xff
	.zero		1


	//   ....[62]....
        /*050c*/ 	.word	0x00002bb0
        /*0510*/ 	.word	0x00000000
        /*0514*/ 	.word	0x00000130
        /*0518*/ 	.short	0x010a
        /*051a*/ 	.byte	0xff
	.zero		1


	//   ....[63]....
        /*051c*/ 	.word	0x00002c20
        /*0520*/ 	.word	0x00000000
        /*0524*/ 	.word	0x00000000
        /*0528*/ 	.short	0x0101
        /*052a*/ 	.byte	0xff
	.zero		1


	//   ....[64]....
        /*052c*/ 	.word	0x00002c40
        /*0530*/ 	.word	0x000000ff
        /*0534*/ 	.word	0x000000e0
        /*0538*/ 	.short	0x010a
        /*053a*/ 	.byte	0x05
	.zero		1


	//   ....[65]....
        /*053c*/ 	.word	0x00002d60
        /*0540*/ 	.word	0x00000000
        /*0544*/ 	.word	0x000000d0
        /*0548*/ 	.short	0x010a
        /*054a*/ 	.byte	0xff
	.zero		1


	//   ....[66]....
        /*054c*/ 	.word	0x00002e60
        /*0550*/ 	.word	0x00000000
        /*0554*/ 	.word	0x00000000
        /*0558*/ 	.short	0x0101
        /*055a*/ 	.byte	0xff
	.zero		1


	//   ....[67]....
        /*055c*/ 	.word	0x00002ef0
        /*0560*/ 	.word	0x000000ff
        /*0564*/ 	.word	0x000000e0
        /*0568*/ 	.short	0x0106
        /*056a*/ 	.byte	0x05
	.zero		1


	//   ....[68]....
        /*056c*/ 	.word	0x00002f10
        /*0570*/ 	.word	0x000000ff
        /*0574*/ 	.word	0x000000e0
        /*0578*/ 	.short	0x010a
        /*057a*/ 	.byte	0x05
	.zero		1


	//   ....[69]....
        /*057c*/ 	.word	0x00002fa0
        /*0580*/ 	.word	0x000000ff
        /*0584*/ 	.word	0x000000e0
        /*0588*/ 	.short	0x0106
        /*058a*/ 	.byte	0x04
	.zero		1


	//   ....[70]....
        /*058c*/ 	.word	0x00002fe0
        /*0590*/ 	.word	0x00000000
        /*0594*/ 	.word	0x000000e0
        /*0598*/ 	.short	0x010a
        /*059a*/ 	.byte	0xff
	.zero		1


	//   ....[71]....
        /*059c*/ 	.word	0x00003220
        /*05a0*/ 	.word	0x000000ff
        /*05a4*/ 	.word	0x00000008
        /*05a8*/ 	.short	0x010a
        /*05aa*/ 	.byte	0x06
	.zero		1


	//   ....[72]....
        /*05ac*/ 	.word	0x00003240
        /*05b0*/ 	.word	0x000000ff
        /*05b4*/ 	.word	0x00000008
        /*05b8*/ 	.short	0x010a
        /*05ba*/ 	.byte	0x06
	.zero		1


	//   ....[73]....
        /*05bc*/ 	.word	0x000033d0
        /*05c0*/ 	.word	0x000000ff
        /*05c4*/ 	.word	0x00000008
        /*05c8*/ 	.short	0x010a
        /*05ca*/ 	.byte	0x06
	.zero		1


	//   ....[74]....
        /*05cc*/ 	.word	0x000033f0
        /*05d0*/ 	.word	0x000000ff
        /*05d4*/ 	.word	0x00000008
        /*05d8*/ 	.short	0x010a
        /*05da*/ 	.byte	0x06
	.zero		1


	//   ....[75]....
        /*05dc*/ 	.word	0x000034b0
        /*05e0*/ 	.word	0x000000ff
        /*05e4*/ 	.word	0x00000000
        /*05e8*/ 	.short	0x0101
        /*05ea*/ 	.byte	0x07
	.zero		1


	//   ....[76]....
        /*05ec*/ 	.word	0x000037f0
        /*05f0*/ 	.word	0x00000000
        /*05f4*/ 	.word	0x000000d0
        /*05f8*/ 	.short	0x010a
        /*05fa*/ 	.byte	0xff
	.zero		1


	//   ....[77]....
        /*05fc*/ 	.word	0x000038b0
        /*0600*/ 	.word	0x00000000
        /*0604*/ 	.word	0x00000000
        /*0608*/ 	.short	0x0101
        /*060a*/ 	.byte	0xff
	.zero		1


	//   ....[78]....
        /*060c*/ 	.word	0x00003970
        /*0610*/ 	.word	0x000000ff
        /*0614*/ 	.word	0x00000000
        /*0618*/ 	.short	0x010a
        /*061a*/ 	.byte	0x08
	.zero		1


	//   ....[79]....
        /*061c*/ 	.word	0x00003980
        /*0620*/ 	.word	0x000000ff
        /*0624*/ 	.word	0x00000110
        /*0628*/ 	.short	0x010a
        /*062a*/ 	.byte	0x09
	.zero		1


	//   ....[80]....
        /*062c*/ 	.word	0x00003a30
        /*0630*/ 	.word	0x000000ff
        /*0634*/ 	.word	0x00000000
        /*0638*/ 	.short	0x010a
        /*063a*/ 	.byte	0x08
	.zero		1


	//   ....[81]....
        /*063c*/ 	.word	0x00003b60
        /*0640*/ 	.word	0x000000ff
        /*0644*/ 	.word	0x00000000
        /*0648*/ 	.short	0x010a
        /*064a*/ 	.byte	0x1e
	.zero		1


	//   ....[82]....
        /*064c*/ 	.word	0x00003e60
        /*0650*/ 	.word	0x000000ff
        /*0654*/ 	.word	0x00000000
        /*0658*/ 	.short	0x010a
        /*065a*/ 	.byte	0x08
	.zero		1


	//   ....[83]....
        /*065c*/ 	.word	0x00003ef0
        /*0660*/ 	.word	0x000000ff
        /*0664*/ 	.word	0x00000000
        /*0668*/ 	.short	0x010a
        /*066a*/ 	.byte	0x08
	.zero		1


	//   ....[84]....
        /*066c*/ 	.word	0x00003f80
        /*0670*/ 	.word	0x000000ff
        /*0674*/ 	.word	0x00000000
        /*0678*/ 	.short	0x010a
        /*067a*/ 	.byte	0x08
	.zero		1


	//   ....[85]....
        /*067c*/ 	.word	0x00004020
        /*0680*/ 	.word	0x00000000
        /*0684*/ 	.word	0x00000000
        /*0688*/ 	.short	0x010a
        /*068a*/ 	.byte	0xff
	.zero		1


	//   ....[86]....
        /*068c*/ 	.word	0x00004060
        /*0690*/ 	.word	0x00000000
        /*0694*/ 	.word	0x00000000
        /*0698*/ 	.short	0x010a
        /*069a*/ 	.byte	0xff
	.zero		1


	//   ....[87]....
        /*069c*/ 	.word	0x000040d0
        /*06a0*/ 	.word	0x000000ff
        /*06a4*/ 	.word	0x00000000
        /*06a8*/ 	.short	0x0101
        /*06aa*/ 	.byte	0x05
	.zero		1


	//   ....[88]....
        /*06ac*/ 	.word	0x00004110
        /*06b0*/ 	.word	0x000000ff
        /*06b4*/ 	.word	0x00000150
        /*06b8*/ 	.short	0x010a
        /*06ba*/ 	.byte	0x07
	.zero		1


	//   ....[89]....
        /*06bc*/ 	.word	0x00004160
        /*06c0*/ 	.word	0x000000ff
        /*06c4*/ 	.word	0x00000000
        /*06c8*/ 	.short	0x0101
        /*06ca*/ 	.byte	0x05
	.zero		1


	//   ....[90]....
        /*06cc*/ 	.word	0x000045b0
        /*06d0*/ 	.word	0x00000000
        /*06d4*/ 	.word	0x000000d0
        /*06d8*/ 	.short	0x010a
        /*06da*/ 	.byte	0xff
	.zero		1


	//   ....[91]....
        /*06dc*/ 	.word	0x00004670
        /*06e0*/ 	.word	0x00000000
        /*06e4*/ 	.word	0x00000000
        /*06e8*/ 	.short	0x0101
        /*06ea*/ 	.byte	0xff
	.zero		1


	//   ....[92]....
        /*06ec*/ 	.word	0x00004990
        /*06f0*/ 	.word	0x000000ff
        /*06f4*/ 	.word	0x000000c8
        /*06f8*/ 	.short	0x010a
        /*06fa*/ 	.byte	0x06
	.zero		1


	//   ....[93]....
        /*06fc*/ 	.word	0x00004b80
        /*0700*/ 	.word	0x000000ff
        /*0704*/ 	.word	0x000000a0
        /*0708*/ 	.short	0x010a
        /*070a*/ 	.byte	0x06
	.zero		1


	//   ....[94]....
        /*070c*/ 	.word	0x00004d70
        /*0710*/ 	.word	0x000000ff
        /*0714*/ 	.word	0x00000080
        /*0718*/ 	.short	0x010b
        /*071a*/ 	.byte	0x06
	.zero		1


	//   ....[95]....
        /*071c*/ 	.word	0x00004d80
        /*0720*/ 	.word	0x000000ff
        /*0724*/ 	.word	0x00000000
        /*0728*/ 	.short	0x0101
        /*072a*/ 	.byte	0x0e
	.zero		1


	//   ....[96]....
        /*072c*/ 	.word	0x00004d90
        /*0730*/ 	.word	0x000000ff
        /*0734*/ 	.word	0x000000a8
        /*0738*/ 	.short	0x010a
        /*073a*/ 	.byte	0x06
	.zero		1


	//   ....[97]....
        /*073c*/ 	.word	0x00004f50
        /*0740*/ 	.word	0x000000ff
        /*0744*/ 	.word	0x00000088
        /*0748*/ 	.short	0x010b
        /*074a*/ 	.byte	0x06
	.zero		1


	//   ....[98]....
        /*074c*/ 	.word	0x00004f60
        /*0750*/ 	.word	0x000000ff
        /*0754*/ 	.word	0x00000000
        /*0758*/ 	.short	0x0101
        /*075a*/ 	.byte	0x0e
	.zero		1


	//   ....[99]....
        /*075c*/ 	.word	0x00004f70
        /*0760*/ 	.word	0x000000ff
        /*0764*/ 	.word	0x000000b0
        /*0768*/ 	.short	0x010a
        /*076a*/ 	.byte	0x06
	.zero		1


	//   ....[100]....
        /*076c*/ 	.word	0x00005160
        /*0770*/ 	.word	0x000000ff
        /*0774*/ 	.word	0x00000090
        /*0778*/ 	.short	0x010b
        /*077a*/ 	.byte	0x06
	.zero		1


	//   ....[101]....
        /*077c*/ 	.word	0x000051d0
        /*0780*/ 	.word	0x000000ff
        /*0784*/ 	.word	0x00000000
        /*0788*/ 	.short	0x0101
        /*078a*/ 	.byte	0x0e
	.zero		1


	//   ....[102]....
        /*078c*/ 	.word	0x000051e0
        /*0790*/ 	.word	0x000000ff
        /*0794*/ 	.word	0x000000b8
        /*0798*/ 	.short	0x010a
        /*079a*/ 	.byte	0x06
	.zero		1


	//   ....[103]....
        /*079c*/ 	.word	0x00005490
        /*07a0*/ 	.word	0x000000ff
        /*07a4*/ 	.word	0x00000098
        /*07a8*/ 	.short	0x010b
        /*07aa*/ 	.byte	0x06
	.zero		1


	//   ....[104]....
        /*07ac*/ 	.word	0x000054b0
        /*07b0*/ 	.word	0x000000ff
        /*07b4*/ 	.word	0x00000000
        /*07b8*/ 	.short	0x0101
        /*07ba*/ 	.byte	0x07
	.zero		1


	//   ....[105]....
        /*07bc*/ 	.word	0x000054e0
        /*07c0*/ 	.word	0x000000ff
        /*07c4*/ 	.word	0x000000a0
        /*07c8*/ 	.short	0x010a
        /*07ca*/ 	.byte	0x06
	.zero		1


	//   ....[106]....
        /*07cc*/ 	.word	0x00005500
        /*07d0*/ 	.word	0x000000ff
        /*07d4*/ 	.word	0x000000a8
        /*07d8*/ 	.short	0x010a
        /*07da*/ 	.byte	0x06
	.zero		1


	//   ....[107]....
        /*07dc*/ 	.word	0x00005520
        /*07e0*/ 	.word	0x000000ff
        /*07e4*/ 	.word	0x000000b0
        /*07e8*/ 	.short	0x010a
        /*07ea*/ 	.byte	0x06
	.zero		1


	//   ....[108]....
        /*07ec*/ 	.word	0x00005560
        /*07f0*/ 	.word	0x00000000
        /*07f4*/ 	.word	0x000000b8
        /*07f8*/ 	.short	0x010a
        /*07fa*/ 	.byte	0xff
	.zero		1


	//   ....[109]....
        /*07fc*/ 	.word	0x00005950
        /*0800*/ 	.word	0x00000000
        /*0804*/ 	.word	0x000000d0
        /*0808*/ 	.short	0x010a
        /*080a*/ 	.byte	0xff
	.zero		1


	//   ....[110]....
        /*080c*/ 	.word	0x00005a60
        /*0810*/ 	.word	0x00000000
        /*0814*/ 	.word	0x00000000
        /*0818*/ 	.short	0x0101
        /*081a*/ 	.byte	0xff
	.zero		1


	//   ....[111]....
        /*081c*/ 	.word	0x00006570
        /*0820*/ 	.word	0x000000ff
        /*0824*/ 	.word	0x00000080
        /*0828*/ 	.short	0x010a
        /*082a*/ 	.byte	0x2f
	.zero		1


	//   ....[112]....
        /*082c*/ 	.word	0x000066d0
        /*0830*/ 	.word	0x00000076
        /*0834*/ 	.word	0x000000f0
        /*0838*/ 	.short	0x010a
        /*083a*/ 	.byte	0xff
	.zero		1


	//   ....[113]....
        /*083c*/ 	.word	0x000067d0
        /*0840*/ 	.word	0x000000ff
        /*0844*/ 	.word	0x00000080
        /*0848*/ 	.short	0x010a
        /*084a*/ 	.byte	0x2f
	.zero		1


	//   ....[114]....
        /*084c*/ 	.word	0x000068b0
        /*0850*/ 	.word	0x00000076
        /*0854*/ 	.word	0x000000f0
        /*0858*/ 	.short	0x010a
        /*085a*/ 	.byte	0xff
	.zero		1


	//   ....[115]....
        /*085c*/ 	.word	0x000073c0
        /*0860*/ 	.word	0x00000000
        /*0864*/ 	.word	0x00000000
        /*0868*/ 	.short	0x0101
        /*086a*/ 	.byte	0xff
	.zero		1


	//   ....[116]....
        /*086c*/ 	.word	0x000073d0
        /*0870*/ 	.word	0x00000003
        /*0874*/ 	.word	0x00000080
        /*0878*/ 	.short	0x010a
        /*087a*/ 	.byte	0xff
	.zero		1


	//   ....[117]....
        /*087c*/ 	.word	0x000074b0
        /*0880*/ 	.word	0x00000003
        /*0884*/ 	.word	0x00000080
        /*0888*/ 	.short	0x010a
        /*088a*/ 	.byte	0xff
	.zero		1


	//   ....[118]....
        /*088c*/ 	.word	0x00008060
        /*0890*/ 	.word	0x00000030
        /*0894*/ 	.word	0x00000000
        /*0898*/ 	.short	0x0101
        /*089a*/ 	.byte	0xff
	.zero		1


	//   ....[119]....
        /*089c*/ 	.word	0x00008080
        /*08a0*/ 	.word	0x00000000
        /*08a4*/ 	.word	0x00000080
        /*08a8*/ 	.short	0x010a
        /*08aa*/ 	.byte	0xff
	.zero		1


	//   ....[120]....
        /*08ac*/ 	.word	0x00008150
        /*08b0*/ 	.word	0x00000000
        /*08b4*/ 	.word	0x00000080
        /*08b8*/ 	.short	0x010a
        /*08ba*/ 	.byte	0xff
	.zero		1


	//   ....[121]....
        /*08bc*/ 	.word	0x00008d00
        /*08c0*/ 	.word	0x00000030
        /*08c4*/ 	.word	0x00000000
        /*08c8*/ 	.short	0x0101
        /*08ca*/ 	.byte	0xff
	.zero		1


	//   ....[122]....
        /*08cc*/ 	.word	0x00008d20
        /*08d0*/ 	.word	0x00000000
        /*08d4*/ 	.word	0x00000080
        /*08d8*/ 	.short	0x010a
        /*08da*/ 	.byte	0xff
	.zero		1


	//   ....[123]....
        /*08dc*/ 	.word	0x00008df0
        /*08e0*/ 	.word	0x00000000
        /*08e4*/ 	.word	0x00000080
        /*08e8*/ 	.short	0x010a
        /*08ea*/ 	.byte	0xff
	.zero		1


	//   ....[124]....
        /*08ec*/ 	.word	0x000091e0
        /*08f0*/ 	.word	0x00000076
        /*08f4*/ 	.word	0x00000000
        /*08f8*/ 	.short	0x0101
        /*08fa*/ 	.byte	0xff
	.zero		1


	//   ....[125]....
        /*08fc*/ 	.word	0x000099f0
        /*0900*/ 	.word	0x00000000
        /*0904*/ 	.word	0x00000000
        /*0908*/ 	.short	0x0101
        /*090a*/ 	.byte	0xff
	.zero		1


	//   ....[126]....
        /*090c*/ 	.word	0x00009c80
        /*0910*/ 	.word	0x000000ff
        /*0914*/ 	.word	0x00000000
        /*0918*/ 	.short	0x0101
        /*091a*/ 	.byte	0x04
	.zero		1


	//   ....[127]....
        /*091c*/ 	.word	0x00009ca0
        /*0920*/ 	.word	0x00000002
        /*0924*/ 	.word	0x00000140
        /*0928*/ 	.short	0x010a
        /*092a*/ 	.byte	0xff
	.zero		1


	//   ....[128]....
        /*092c*/ 	.word	0x00009d00
        /*0930*/ 	.word	0x00000002
        /*0934*/ 	.word	0x00000040
        /*0938*/ 	.short	0x010a
        /*093a*/ 	.byte	0xff
	.zero		1


	//   ....[129]....
        /*093c*/ 	.word	0x00009d60
        /*0940*/ 	.word	0x00000002
        /*0944*/ 	.word	0x00000040
        /*0948*/ 	.short	0x010a
        /*094a*/ 	.byte	0xff
	.zero		1


	//   ....[130]....
        /*094c*/ 	.word	0x00009db0
        /*0950*/ 	.word	0x00000002
        /*0954*/ 	.word	0x000000d0
        /*0958*/ 	.short	0x010a
        /*095a*/ 	.byte	0xff
	.zero		1


	//   ....[131]....
        /*095c*/ 	.word	0x00009e10
        /*0960*/ 	.word	0x00000000
        /*0964*/ 	.word	0x00000000
        /*0968*/ 	.short	0x010a
        /*096a*/ 	.byte	0xff
	.zero		1


	//   ....[132]....
        /*096c*/ 	.word	0x00009e70
        /*0970*/ 	.word	0x00000000
        /*0974*/ 	.word	0x00000000
        /*0978*/ 	.short	0x010a
        /*097a*/ 	.byte	0xff
	.zero		1


	//   ....[133]....
        /*097c*/ 	.word	0x00009ed0
        /*0980*/ 	.word	0x00000000
        /*0984*/ 	.word	0x00000000
        /*0988*/ 	.short	0x010a
        /*098a*/ 	.byte	0xff
	.zero		1


	//   ....[134]....
        /*098c*/ 	.word	0x00009f30
        /*0990*/ 	.word	0x00000000
        /*0994*/ 	.word	0x00000000
        /*0998*/ 	.short	0x010a
        /*099a*/ 	.byte	0xff
	.zero		1


	//   ....[135]....
        /*099c*/ 	.word	0x00009f90
        /*09a0*/ 	.word	0x00000000
        /*09a4*/ 	.word	0x00000000
        /*09a8*/ 	.short	0x010a
        /*09aa*/ 	.byte	0xff
	.zero		1


	//   ....[136]....
        /*09ac*/ 	.word	0x00009ff0
        /*09b0*/ 	.word	0x00000000
        /*09b4*/ 	.word	0x00000000
        /*09b8*/ 	.short	0x010a
        /*09ba*/ 	.byte	0xff
	.zero		1


	//   ....[137]....
        /*09bc*/ 	.word	0x0000a050
        /*09c0*/ 	.word	0x00000000
        /*09c4*/ 	.word	0x00000000
        /*09c8*/ 	.short	0x010a
        /*09ca*/ 	.byte	0xff
	.zero		1


	//   ....[138]....
        /*09cc*/ 	.word	0x0000a0a0
        /*09d0*/ 	.word	0x00000000
        /*09d4*/ 	.word	0x00000130
        /*09d8*/ 	.short	0x010a
        /*09da*/ 	.byte	0xff
	.zero		1


	//   ....[139]....
        /*09dc*/ 	.word	0x0000a100
        /*09e0*/ 	.word	0x00000000
        /*09e4*/ 	.word	0x000000e0
        /*09e8*/ 	.short	0x010a
        /*09ea*/ 	.byte	0xff
	.zero		1


	//   ....[140]....
        /*09ec*/ 	.word	0x0000a150
        /*09f0*/ 	.word	0x00000000
        /*09f4*/ 	.word	0x000000d0
        /*09f8*/ 	.short	0x010a
        /*09fa*/ 	.byte	0xff
	.zero		1


	//   ....[141]....
        /*09fc*/ 	.word	0x0000a1b0
        /*0a00*/ 	.word	0x00000000
        /*0a04*/ 	.word	0x000000e0
        /*0a08*/ 	.short	0x010a
        /*0a0a*/ 	.byte	0xff
	.zero		1


	//   ....[142]....
        /*0a0c*/ 	.word	0x0000a210
        /*0a10*/ 	.word	0x00000003
        /*0a14*/ 	.word	0x00000008
        /*0a18*/ 	.short	0x010a
        /*0a1a*/ 	.byte	0xff
	.zero		1


	//   ....[143]....
        /*0a1c*/ 	.word	0x0000a2f0
        /*0a20*/ 	.word	0x00000000
        /*0a24*/ 	.word	0x00000008
        /*0a28*/ 	.short	0x010a
        /*0a2a*/ 	.byte	0xff
	.zero		1


	//   ....[144]....
        /*0a2c*/ 	.word	0x0000a340
        /*0a30*/ 	.word	0x00000000
        /*0a34*/ 	.word	0x000000d0
        /*0a38*/ 	.short	0x010a
        /*0a3a*/ 	.byte	0xff
	.zero		1


	//   ....[145]....
        /*0a3c*/ 	.word	0x0000a3a0
        /*0a40*/ 	.word	0x00000000
        /*0a44*/ 	.word	0x00000110
        /*0a48*/ 	.short	0x010a
        /*0a4a*/ 	.byte	0xff
	.zero		1


	//   ....[146]....
        /*0a4c*/ 	.word	0x0000a400
        /*0a50*/ 	.word	0x00000000
        /*0a54*/ 	.word	0x00000000
        /*0a58*/ 	.short	0x010a
        /*0a5a*/ 	.byte	0xff
	.zero		1


	//   ....[147]....
        /*0a5c*/ 	.word	0x0000a460
        /*0a60*/ 	.word	0x00000000
        /*0a64*/ 	.word	0x00000000
        /*0a68*/ 	.short	0x010a
        /*0a6a*/ 	.byte	0xff
	.zero		1


	//   ....[148]....
        /*0a6c*/ 	.word	0x0000a4c0
        /*0a70*/ 	.word	0x00000000
        /*0a74*/ 	.word	0x00000000
        /*0a78*/ 	.short	0x010a
        /*0a7a*/ 	.byte	0xff
	.zero		1


	//   ....[149]....
        /*0a7c*/ 	.word	0x0000a520
        /*0a80*/ 	.word	0x00000000
        /*0a84*/ 	.word	0x00000000
        /*0a88*/ 	.short	0x010a
        /*0a8a*/ 	.byte	0xff
	.zero		1


	//   ....[150]....
        /*0a8c*/ 	.word	0x0000a580
        /*0a90*/ 	.word	0x00000000
        /*0a94*/ 	.word	0x00000150
        /*0a98*/ 	.short	0x010a
        /*0a9a*/ 	.byte	0xff
	.zero		1


	//   ....[151]....
        /*0a9c*/ 	.word	0x0000a5d0
        /*0aa0*/ 	.word	0x00000000
        /*0aa4*/ 	.word	0x000000d0
        /*0aa8*/ 	.short	0x010a
        /*0aaa*/ 	.byte	0xff
	.zero		1


	//   ....[152]....
        /*0aac*/ 	.word	0x0000a630
        /*0ab0*/ 	.word	0x00000000
        /*0ab4*/ 	.word	0x000000c8
        /*0ab8*/ 	.short	0x010a
        /*0aba*/ 	.byte	0xff
	.zero		1


	//   ....[153]....
        /*0abc*/ 	.word	0x0000a690
        /*0ac0*/ 	.word	0x00000000
        /*0ac4*/ 	.word	0x000000a0
        /*0ac8*/ 	.short	0x010a
        /*0aca*/ 	.byte	0xff
	.zero		1


	//   ....[154]....
        /*0acc*/ 	.word	0x0000a6f0
        /*0ad0*/ 	.word	0x00000000
        /*0ad4*/ 	.word	0x000000a8
        /*0ad8*/ 	.short	0x010a
        /*0ada*/ 	.byte	0xff
	.zero		1


	//   ....[155]....
        /*0adc*/ 	.word	0x0000a750
        /*0ae0*/ 	.word	0x00000000
        /*0ae4*/ 	.word	0x000000b0
        /*0ae8*/ 	.short	0x010a
        /*0aea*/ 	.byte	0xff
	.zero		1


	//   ....[156]....
        /*0aec*/ 	.word	0x0000a7b0
        /*0af0*/ 	.word	0x00000000
        /*0af4*/ 	.word	0x000000b8
        /*0af8*/ 	.short	0x010a
        /*0afa*/ 	.byte	0xff
	.zero		1


	//   ....[157]....
        /*0afc*/ 	.word	0x0000a810
        /*0b00*/ 	.word	0x00000000
        /*0b04*/ 	.word	0x000000a0
        /*0b08*/ 	.short	0x010a
        /*0b0a*/ 	.byte	0xff
	.zero		1


	//   ....[158]....
        /*0b0c*/ 	.word	0x0000a870
        /*0b10*/ 	.word	0x00000000
        /*0b14*/ 	.word	0x000000a8
        /*0b18*/ 	.short	0x010a
        /*0b1a*/ 	.byte	0xff
	.zero		1


	//   ....[159]....
        /*0b1c*/ 	.word	0x0000a8d0
        /*0b20*/ 	.word	0x00000000
        /*0b24*/ 	.word	0x000000b0
        /*0b28*/ 	.short	0x010a
        /*0b2a*/ 	.byte	0xff
	.zero		1


	//   ....[160]....
        /*0b2c*/ 	.word	0x0000a920
        /*0b30*/ 	.word	0x00000000
        /*0b34*/ 	.word	0x000000d0
        /*0b38*/ 	.short	0x010a
        /*0b3a*/ 	.byte	0xff
	.zero		1


	//   ....[161]....
        /*0b3c*/ 	.word	0x0000a980
        /*0b40*/ 	.word	0x00000003
        /*0b44*/ 	.word	0x00000080
        /*0b48*/ 	.short	0x010a
        /*0b4a*/ 	.byte	0xff
	.zero		1


	//   ....[162]....
        /*0b4c*/ 	.word	0x0000a9d0
        /*0b50*/ 	.word	0x00000076
        /*0b54*/ 	.word	0x000000f0
        /*0b58*/ 	.short	0x010a
        /*0b5a*/ 	.byte	0xff
	.zero		1


	//   ....[163]....
        /*0b5c*/ 	.word	0x0000aa20
        /*0b60*/ 	.word	0x00000003
        /*0b64*/ 	.word	0x00000080
        /*0b68*/ 	.short	0x010a
        /*0b6a*/ 	.byte	0xff
	.zero		1


	//   ....[164]....
        /*0b6c*/ 	.word	0x0000aa70
        /*0b70*/ 	.word	0x00000000
        /*0b74*/ 	.word	0x00000080
        /*0b78*/ 	.short	0x010a
        /*0b7a*/ 	.byte	0xff
	.zero		1


	//   ....[165]....
        /*0b7c*/ 	.word	0x0000aac0
        /*0b80*/ 	.word	0x00000000
        /*0b84*/ 	.word	0x00000080
        /*0b88*/ 	.short	0x010a
        /*0b8a*/ 	.byte	0xff
	.zero		1


	//----- nvinfo : EIATTR_NUM_MBARRIERS
	.align		4
.L_47:
        /*0b8c*/ 	.byte	0x03, 0x38
        /*0b8e*/ 	.short	0x002b


	//----- nvinfo : EIATTR_EXIT_INSTR_OFFSETS
	.align		4
        /*0b90*/ 	.byte	0x04, 0x1c
        /*0b92*/ 	.short	(.L_49 - .L_48)


	//   ....[0]....
.L_48:
        /*0b94*/ 	.word	0x00002ac0


	//   ....[1]....
        /*0b98*/ 	.word	0x00002fb0


	//   ....[2]....
        /*0b9c*/ 	.word	0x00003010


	//   ....[3]....
        /*0ba0*/ 	.word	0x00004390


	//   ....[4]....
        /*0ba4*/ 	.word	0x00005590


	//   ....[5]....
        /*0ba8*/ 	.word	0x000055d0


	//   ....[6]....
        /*0bac*/ 	.word	0x00009b80


	//   ....[7]....
        /*0bb0*/ 	.word	0x00009bf0


	//   ....[8]....
        /*0bb4*/ 	.word	0x00009c20


	//   ....[9]....
        /*0bb8*/ 	.word	0x00009c90


	//----- nvinfo : EIATTR_MAX_THREADS
	.align		4
.L_49:
        /*0bbc*/ 	.byte	0x04, 0x05
        /*0bbe*/ 	.short	(.L_51 - .L_50)
.L_50:
        /*0bc0*/ 	.word	0x00000100
        /*0bc4*/ 	.word	0x00000001
        /*0bc8*/ 	.word	0x00000001


	//----- nvinfo : EIATTR_CRS_STACK_SIZE
	.align		4
.L_51:
        /*0bcc*/ 	.byte	0x04, 0x1e
        /*0bce*/ 	.short	(.L_53 - .L_52)
.L_52:
        /*0bd0*/ 	.word	0x00000000


	//----- nvinfo : EIATTR_CBANK_PARAM_SIZE
	.align		4
.L_53:
        /*0bd4*/ 	.byte	0x03, 0x19
        /*0bd6*/ 	.short	0x0800


	//----- nvinfo : EIATTR_PARAM_CBANK
	.align		4
        /*0bd8*/ 	.byte	0x04, 0x0a
        /*0bda*/ 	.short	(.L_55 - .L_54)
	.align		4
.L_54:
        /*0bdc*/ 	.word	index@(.nv.constant0._ZN7cutlass13device_kernelINS_4gemm6kernel13GemmUniversalIN4cute5tupleIJiiiiEEENS1_10collective13CollectiveMmaINS1_35MainloopSm100TmaUmmaWarpSpecializedILi8ELi2ELi4ENS5_IJNS4_1CILi2EEENSA_ILi1EEESC_EEEEENS5_IJNSA_ILi128EEENSA_ILi256EEENSA_ILi64EEEEEENS_10bfloat16_tENS5_IJlSC_lEEESJ_SK_NS4_8TiledMMAINS4_8MMA_AtomIJNS4_26SM100_MMA_F16BF16_2x1SM_SSISJ_SJ_fLi128ELi256ELNS4_4UMMA5MajorE0ELSP_0ELNSO_7ScaleInE0ELSQ_0EEEEEENS4_6LayoutINS5_IJSC_SC_SC_EEENS5_IJNSA_ILi0EEESV_SV_EEEEENS5_IJNS4_10UnderscoreESY_SY_EEEEENS4_18SM100_TMA_2SM_LOADENS4_14ComposedLayoutINS4_7SwizzleILi3ELi4ELi3EEENS4_18smem_ptr_flag_bitsILi16EEENST_INS5_IJNSA_ILi8EEESH_EEENS5_IJSH_SC_EEEEEEEvNS4_8identityES11_S1B_vS1C_EENS_8epilogue10collective18CollectiveEpilogueINS1E_23Sm100TmaWarpSpecializedILi4ELi2ELi32ELb1ELb0EEEJNS5_IJSH_SG_SH_EEENS5_IJNST_ISH_SC_EENST_INS5_IJNSA_ILi32EEESB_EEENS5_IJSC_SF_EEEEEEEESJ_SK_SJ_SK_NS1E_6fusion15FusionCallbacksIS1I_NS1Q_23LinCombPerRowBiasEltActINS1E_6thread4ReLuESJ_fSJ_SJ_fLi8ELNS_15FloatRoundStyleE2EEES1J_S1P_JEEENS4_5SM1004TMEM4LOAD26SM100_TMEM_LOAD_32dp32b32xENS4_13SM90_TMA_LOADENS12_INS13_ILi2ELi4ELi3EEES16_NST_INS5_IJS17_S1L_EEENS5_IJS1L_SC_EEEEEEENS4_39AutoVectorizingCopyWithAssumedAlignmentILi128EEENS4_14SM90_TMA_STOREES27_S29_S29_EEEvvEEEEvNT_6ParamsE)
        /*0be0*/ 	.short	0x0380
        /*0be2*/ 	.short	0x0800


	//----- nvinfo : EIATTR_SW_WAR
	.align		4
.L_55:
        /*0be4*/ 	.byte	0x04, 0x36
        /*0be6*/ 	.short	(.L_57 - .L_56)
.L_56:
        /*0be8*/ 	.word	0x00000008
.L_57:


//--------------------- .nv.callgraph             --------------------------
	.section	.nv.callgraph,"",@"SHT_CUDA_CALLGRAPH"
	.align	4
	.sectionentsize	8
	.align		4
        /*0000*/ 	.word	0x00000000
	.align		4
        /*0004*/ 	.word	0xffffffff
	.align		4
        /*0008*/ 	.word	index@(_ZN7cutlass13device_kernelINS_4gemm6kernel13GemmUniversalIN4cute5tupleIJiiiiEEENS1_10collective13CollectiveMmaINS1_35MainloopSm100TmaUmmaWarpSpecializedILi8ELi2ELi4ENS5_IJNS4_1CILi2EEENSA_ILi1EEESC_EEEEENS5_IJNSA_ILi128EEENSA_ILi256EEENSA_ILi64EEEEEENS_10bfloat16_tENS5_IJlSC_lEEESJ_SK_NS4_8TiledMMAINS4_8MMA_AtomIJNS4_26SM100_MMA_F16BF16_2x1SM_SSISJ_SJ_fLi128ELi256ELNS4_4UMMA5MajorE0ELSP_0ELNSO_7ScaleInE0ELSQ_0EEEEEENS4_6LayoutINS5_IJSC_SC_SC_EEENS5_IJNSA_ILi0EEESV_SV_EEEEENS5_IJNS4_10UnderscoreESY_SY_EEEEENS4_18SM100_TMA_2SM_LOADENS4_14ComposedLayoutINS4_7SwizzleILi3ELi4ELi3EEENS4_18smem_ptr_flag_bitsILi16EEENST_INS5_IJNSA_ILi8EEESH_EEENS5_IJSH_SC_EEEEEEEvNS4_8identityES11_S1B_vS1C_EENS_8epilogue10collective18CollectiveEpilogueINS1E_23Sm100TmaWarpSpecializedILi4ELi2ELi32ELb1ELb0EEEJNS5_IJSH_SG_SH_EEENS5_IJNST_ISH_SC_EENST_INS5_IJNSA_ILi32EEESB_EEENS5_IJSC_SF_EEEEEEEESJ_SK_SJ_SK_NS1E_6fusion15FusionCallbacksIS1I_NS1Q_23LinCombPerRowBiasEltActINS1E_6thread4ReLuESJ_fSJ_SJ_fLi8ELNS_15FloatRoundStyleE2EEES1J_S1P_JEEENS4_5SM1004TMEM4LOAD26SM100_TMEM_LOAD_32dp32b32xENS4_13SM90_TMA_LOADENS12_INS13_ILi2ELi4ELi3EEES16_NST_INS5_IJS17_S1L_EEENS5_IJS1L_SC_EEEEEEENS4_39AutoVectorizingCopyWithAssumedAlignmentILi128EEENS4_14SM90_TMA_STOREES27_S29_S29_EEEvvEEEEvNT_6ParamsE)
	.align		4
        /*000c*/ 	.word	index@(__assertfail)
	.align		4
        /*0010*/ 	.word	0x00000000
	.align		4
        /*0014*/ 	.word	0xfffffffe
	.align		4
        /*0018*/ 	.word	0x00000000
	.align		4
        /*001c*/ 	.word	0xfffffffd
	.align		4
        /*0020*/ 	.word	0x00000000
	.align		4
        /*0024*/ 	.word	0xfffffffc


//--------------------- .nv.constant4             --------------------------
	.section	.nv.constant4,"a",@progbits
	.align	8
	.align		8
.nv.constant4:
        /*0000*/ 	.dword	__assertfail
	.align		8
        /*0008*/ 	.dword	__unnamed_1
	.align		8
        /*0010*/ 	.dword	__unnamed_2
	.align		8
        /*0018*/ 	.dword	_ZN39_INTERNAL_a053d907_4_k_cu_214c4a70_36624cuda3std3__45__cpo5beginE
	.align		8
        /*0020*/ 	.dword	_ZN39_INTERNAL_a053d907_4_k_cu_214c4a70_36624cuda3std3__45__cpo3endE
	.align		8
        /*0028*/ 	.dword	_ZN39_INTERNAL_a053d907_4_k_cu_214c4a70_36624cuda3std3__45__cpo6cbeginE
	.align		8
        /*0030*/ 	.dword	_ZN39_INTERNAL_a053d907_4_k_cu_214c4a70_36624cuda3std3__45__cpo4cendE
	.align		8
        /*0038*/ 	.dword	_ZN39_INTERNAL_a053d907_4_k_cu_214c4a70_36624cuda3std3__441_GLOBAL__N__a053d907_4_k_cu_214c4a70_36626ignoreE
	.align		8
        /*0040*/ 	.dword	_ZN39_INTERNAL_a053d907_4_k_cu_214c4a70_36624cuda3std3__419piecewise_constructE
	.align		8
        /*0048*/ 	.dword	_ZN39_INTERNAL_a053d907_4_k_cu_214c4a70_36624cuda3std3__48in_placeE
	.align		8
        /*0050*/ 	.dword	_ZN39_INTERNAL_a053d907_4_k_cu_214c4a70_36624cuda3std6ranges3__45__cpo4swapE
	.align		8
        /*0058*/ 	.dword	_ZN39_INTERNAL_a053d907_4_k_cu_214c4a70_36624cuda3std6ranges3__45__cpo9iter_moveE
	.align		8
        /*0060*/ 	.dword	_ZN39_INTERNAL_a053d907_4_k_cu_214c4a70_36624cute7productE
	.align		8
        /*0068*/ 	.dword	_ZN39_INTERNAL_a053d907_4_k_cu_214c4a70_36624cute1_E
	.align		8
        /*0070*/ 	.dword	$str$25
	.align		8
        /*0078*/ 	.dword	$str$26
	.align		8
        /*0080*/ 	.dword	$str$27
	.align		8
        /*0088*/ 	.dword	$str$28


//--------------------- .text._ZN7cutlass13device_kernelINS_4gemm6kernel13GemmUniversalIN4cute5tupleIJiiiiEEENS1_10collective13CollectiveMmaINS1_35MainloopSm100TmaUmmaWarpSpecializedILi8ELi2ELi4ENS5_IJNS4_1CILi2EEENSA_ILi1EEESC_EEEEENS5_IJNSA_ILi128EEENSA_ILi256EEENSA_ILi64EEEEEENS_10bfloat16_tENS5_IJlSC_lEEESJ_SK_NS4_8TiledMMAINS4_8MMA_AtomIJNS4_26SM100_MMA_F16BF16_2x1SM_SSISJ_SJ_fLi128ELi256ELNS4_4UMMA5MajorE0ELSP_0ELNSO_7ScaleInE0ELSQ_0EEEEEENS4_6LayoutINS5_IJSC_SC_SC_EEENS5_IJNSA_ILi0EEESV_SV_EEEEENS5_IJNS4_10UnderscoreESY_SY_EEEEENS4_18SM100_TMA_2SM_LOADENS4_14ComposedLayoutINS4_7SwizzleILi3ELi4ELi3EEENS4_18smem_ptr_flag_bitsILi16EEENST_INS5_IJNSA_ILi8EEESH_EEENS5_IJSH_SC_EEEEEEEvNS4_8identityES11_S1B_vS1C_EENS_8epilogue10collective18CollectiveEpilogueINS1E_23Sm100TmaWarpSpecializedILi4ELi2ELi32ELb1ELb0EEEJNS5_IJSH_SG_SH_EEENS5_IJNST_ISH_SC_EENST_INS5_IJNSA_ILi32EEESB_EEENS5_IJSC_SF_EEEEEEEESJ_SK_SJ_SK_NS1E_6fusion15FusionCallbacksIS1I_NS1Q_23LinCombPerRowBiasEltActINS1E_6thread4ReLuESJ_fSJ_SJ_fLi8ELNS_15FloatRoundStyleE2EEES1J_S1P_JEEENS4_5SM1004TMEM4LOAD26SM100_TMEM_LOAD_32dp32b32xENS4_13SM90_TMA_LOADENS12_INS13_ILi2ELi4ELi3EEES16_NST_INS5_IJS17_S1L_EEENS5_IJS1L_SC_EEEEEEENS4_39AutoVectorizingCopyWithAssumedAlignmentILi128EEENS4_14SM90_TMA_STOREES27_S29_S29_EEEvvEEEEvNT_6ParamsE --------------------------
	.section	.text._ZN7cutlass13device_kernelINS_4gemm6kernel13GemmUniversalIN4cute5tupleIJiiiiEEENS1_10collective13CollectiveMmaINS1_35MainloopSm100TmaUmmaWarpSpecializedILi8ELi2ELi4ENS5_IJNS4_1CILi2EEENSA_ILi1EEESC_EEEEENS5_IJNSA_ILi128EEENSA_ILi256EEENSA_ILi64EEEEEENS_10bfloat16_tENS5_IJlSC_lEEESJ_SK_NS4_8TiledMMAINS4_8MMA_AtomIJNS4_26SM100_MMA_F16BF16_2x1SM_SSISJ_SJ_fLi128ELi256ELNS4_4UMMA5MajorE0ELSP_0ELNSO_7ScaleInE0ELSQ_0EEEEEENS4_6LayoutINS5_IJSC_SC_SC_EEENS5_IJNSA_ILi0EEESV_SV_EEEEENS5_IJNS4_10UnderscoreESY_SY_EEEEENS4_18SM100_TMA_2SM_LOADENS4_14ComposedLayoutINS4_7SwizzleILi3ELi4ELi3EEENS4_18smem_ptr_flag_bitsILi16EEENST_INS5_IJNSA_ILi8EEESH_EEENS5_IJSH_SC_EEEEEEEvNS4_8identityES11_S1B_vS1C_EENS_8epilogue10collective18CollectiveEpilogueINS1E_23Sm100TmaWarpSpecializedILi4ELi2ELi32ELb1ELb0EEEJNS5_IJSH_SG_SH_EEENS5_IJNST_ISH_SC_EENST_INS5_IJNSA_ILi32EEESB_EEENS5_IJSC_SF_EEEEEEEESJ_SK_SJ_SK_NS1E_6fusion15FusionCallbacksIS1I_NS1Q_23LinCombPerRowBiasEltActINS1E_6thread4ReLuESJ_fSJ_SJ_fLi8ELNS_15FloatRoundStyleE2EEES1J_S1P_JEEENS4_5SM1004TMEM4LOAD26SM100_TMEM_LOAD_32dp32b32xENS4_13SM90_TMA_LOADENS12_INS13_ILi2ELi4ELi3EEES16_NST_INS5_IJS17_S1L_EEENS5_IJS1L_SC_EEEEEEENS4_39AutoVectorizingCopyWithAssumedAlignmentILi128EEENS4_14SM90_TMA_STOREES27_S29_S29_EEEvvEEEEvNT_6ParamsE,"ax",@progbits
	.align	128
.text._ZN7cutlass13device_kernelINS_4gemm6kernel13GemmUniversalIN4cute5tupleIJiiiiEEENS1_10collective13CollectiveMmaINS1_35MainloopSm100TmaUmmaWarpSpecializedILi8ELi2ELi4ENS5_IJNS4_1CILi2EEENSA_ILi1EEESC_EEEEENS5_IJNSA_ILi128EEENSA_ILi256EEENSA_ILi64EEEEEENS_10bfloat16_tENS5_IJlSC_lEEESJ_SK_NS4_8TiledMMAINS4_8MMA_AtomIJNS4_26SM100_MMA_F16BF16_2x1SM_SSISJ_SJ_fLi128ELi256ELNS4_4UMMA5MajorE0ELSP_0ELNSO_7ScaleInE0ELSQ_0EEEEEENS4_6LayoutINS5_IJSC_SC_SC_EEENS5_IJNSA_ILi0EEESV_SV_EEEEENS5_IJNS4_10UnderscoreESY_SY_EEEEENS4_18SM100_TMA_2SM_LOADENS4_14ComposedLayoutINS4_7SwizzleILi3ELi4ELi3EEENS4_18smem_ptr_flag_bitsILi16EEENST_INS5_IJNSA_ILi8EEESH_EEENS5_IJSH_SC_EEEEEEEvNS4_8identityES11_S1B_vS1C_EENS_8epilogue10collective18CollectiveEpilogueINS1E_23Sm100TmaWarpSpecializedILi4ELi2ELi32ELb1ELb0EEEJNS5_IJSH_SG_SH_EEENS5_IJNST_ISH_SC_EENST_INS5_IJNSA_ILi32EEESB_EEENS5_IJSC_SF_EEEEEEEESJ_SK_SJ_SK_NS1E_6fusion15FusionCallbacksIS1I_NS1Q_23LinCombPerRowBiasEltActINS1E_6thread4ReLuESJ_fSJ_SJ_fLi8ELNS_15FloatRoundStyleE2EEES1J_S1P_JEEENS4_5SM1004TMEM4LOAD26SM100_TMEM_LOAD_32dp32b32xENS4_13SM90_TMA_LOADENS12_INS13_ILi2ELi4ELi3EEES16_NST_INS5_IJS17_S1L_EEENS5_IJS1L_SC_EEEEEEENS4_39AutoVectorizingCopyWithAssumedAlignmentILi128EEENS4_14SM90_TMA_STOREES27_S29_S29_EEEvvEEEEvNT_6ParamsE:
        .type           _ZN7cutlass13device_kernelINS_4gemm6kernel13GemmUniversalIN4cute5tupleIJiiiiEEENS1_10collective13CollectiveMmaINS1_35MainloopSm100TmaUmmaWarpSpecializedILi8ELi2ELi4ENS5_IJNS4_1CILi2EEENSA_ILi1EEESC_EEEEENS5_IJNSA_ILi128EEENSA_ILi256EEENSA_ILi64EEEEEENS_10bfloat16_tENS5_IJlSC_lEEESJ_SK_NS4_8TiledMMAINS4_8MMA_AtomIJNS4_26SM100_MMA_F16BF16_2x1SM_SSISJ_SJ_fLi128ELi256ELNS4_4UMMA5MajorE0ELSP_0ELNSO_7ScaleInE0ELSQ_0EEEEEENS4_6LayoutINS5_IJSC_SC_SC_EEENS5_IJNSA_ILi0EEESV_SV_EEEEENS5_IJNS4_10UnderscoreESY_SY_EEEEENS4_18SM100_TMA_2SM_LOADENS4_14ComposedLayoutINS4_7SwizzleILi3ELi4ELi3EEENS4_18smem_ptr_flag_bitsILi16EEENST_INS5_IJNSA_ILi8EEESH_EEENS5_IJSH_SC_EEEEEEEvNS4_8identityES11_S1B_vS1C_EENS_8epilogue10collective18CollectiveEpilogueINS1E_23Sm100TmaWarpSpecializedILi4ELi2ELi32ELb1ELb0EEEJNS5_IJSH_SG_SH_EEENS5_IJNST_ISH_SC_EENST_INS5_IJNSA_ILi32EEESB_EEENS5_IJSC_SF_EEEEEEEESJ_SK_SJ_SK_NS1E_6fusion15FusionCallbacksIS1I_NS1Q_23LinCombPerRowBiasEltActINS1E_6thread4ReLuESJ_fSJ_SJ_fLi8ELNS_15FloatRoundStyleE2EEES1J_S1P_JEEENS4_5SM1004TMEM4LOAD26SM100_TMEM_LOAD_32dp32b32xENS4_13SM90_TMA_LOADENS12_INS13_ILi2ELi4ELi3EEES16_NST_INS5_IJS17_S1L_EEENS5_IJS1L_SC_EEEEEEENS4_39AutoVectorizingCopyWithAssumedAlignmentILi128EEENS4_14SM90_TMA_STOREES27_S29_S29_EEEvvEEEEvNT_6ParamsE,@function
        .size           _ZN7cutlass13device_kernelINS_4gemm6kernel13GemmUniversalIN4cute5tupleIJiiiiEEENS1_10collective13CollectiveMmaINS1_35MainloopSm100TmaUmmaWarpSpecializedILi8ELi2ELi4ENS5_IJNS4_1CILi2EEENSA_ILi1EEESC_EEEEENS5_IJNSA_ILi128EEENSA_ILi256EEENSA_ILi64EEEEEENS_10bfloat16_tENS5_IJlSC_lEEESJ_SK_NS4_8TiledMMAINS4_8MMA_AtomIJNS4_26SM100_MMA_F16BF16_2x1SM_SSISJ_SJ_fLi128ELi256ELNS4_4UMMA5MajorE0ELSP_0ELNSO_7ScaleInE0ELSQ_0EEEEEENS4_6LayoutINS5_IJSC_SC_SC_EEENS5_IJNSA_ILi0EEESV_SV_EEEEENS5_IJNS4_10UnderscoreESY_SY_EEEEENS4_18SM100_TMA_2SM_LOADENS4_14ComposedLayoutINS4_7SwizzleILi3ELi4ELi3EEENS4_18smem_ptr_flag_bitsILi16EEENST_INS5_IJNSA_ILi8EEESH_EEENS5_IJSH_SC_EEEEEEEvNS4_8identityES11_S1B_vS1C_EENS_8epilogue10collective18CollectiveEpilogueINS1E_23Sm100TmaWarpSpecializedILi4ELi2ELi32ELb1ELb0EEEJNS5_IJSH_SG_SH_EEENS5_IJNST_ISH_SC_EENST_INS5_IJNSA_ILi32EEESB_EEENS5_IJSC_SF_EEEEEEEESJ_SK_SJ_SK_NS1E_6fusion15FusionCallbacksIS1I_NS1Q_23LinCombPerRowBiasEltActINS1E_6thread4ReLuESJ_fSJ_SJ_fLi8ELNS_15FloatRoundStyleE2EEES1J_S1P_JEEENS4_5SM1004TMEM4LOAD26SM100_TMEM_LOAD_32dp32b32xENS4_13SM90_TMA_LOADENS12_INS13_ILi2ELi4ELi3EEES16_NST_INS5_IJS17_S1L_EEENS5_IJS1L_SC_EEEEEEENS4_39AutoVectorizingCopyWithAssumedAlignmentILi128EEENS4_14SM90_TMA_STOREES27_S29_S29_EEEvvEEEEvNT_6ParamsE,(.L_x_211 - _ZN7cutlass13device_kernelINS_4gemm6kernel13GemmUniversalIN4cute5tupleIJiiiiEEENS1_10collective13CollectiveMmaINS1_35MainloopSm100TmaUmmaWarpSpecializedILi8ELi2ELi4ENS5_IJNS4_1CILi2EEENSA_ILi1EEESC_EEEEENS5_IJNSA_ILi128EEENSA_ILi256EEENSA_ILi64EEEEEENS_10bfloat16_tENS5_IJlSC_lEEESJ_SK_NS4_8TiledMMAINS4_8MMA_AtomIJNS4_26SM100_MMA_F16BF16_2x1SM_SSISJ_SJ_fLi128ELi256ELNS4_4UMMA5MajorE0ELSP_0ELNSO_7ScaleInE0ELSQ_0EEEEEENS4_6LayoutINS5_IJSC_SC_SC_EEENS5_IJNSA_ILi0EEESV_SV_EEEEENS5_IJNS4_10UnderscoreESY_SY_EEEEENS4_18SM100_TMA_2SM_LOADENS4_14ComposedLayoutINS4_7SwizzleILi3ELi4ELi3EEENS4_18smem_ptr_flag_bitsILi16EEENST_INS5_IJNSA_ILi8EEESH_EEENS5_IJSH_SC_EEEEEEEvNS4_8identityES11_S1B_vS1C_EENS_8epilogue10collective18CollectiveEpilogueINS1E_23Sm100TmaWarpSpecializedILi4ELi2ELi32ELb1ELb0EEEJNS5_IJSH_SG_SH_EEENS5_IJNST_ISH_SC_EENST_INS5_IJNSA_ILi32EEESB_EEENS5_IJSC_SF_EEEEEEEESJ_SK_SJ_SK_NS1E_6fusion15FusionCallbacksIS1I_NS1Q_23LinCombPerRowBiasEltActINS1E_6thread4ReLuESJ_fSJ_SJ_fLi8ELNS_15FloatRoundStyleE2EEES1J_S1P_JEEENS4_5SM1004TMEM4LOAD26SM100_TMEM_LOAD_32dp32b32xENS4_13SM90_TMA_LOADENS12_INS13_ILi2ELi4ELi3EEES16_NST_INS5_IJS17_S1L_EEENS5_IJS1L_SC_EEEEEEENS4_39AutoVectorizingCopyWithAssumedAlignmentILi128EEENS4_14SM90_TMA_STOREES27_S29_S29_EEEvvEEEEvNT_6ParamsE)
        .other          _ZN7cutlass13device_kernelINS_4gemm6kernel13GemmUniversalIN4cute5tupleIJiiiiEEENS1_10collective13CollectiveMmaINS1_35MainloopSm100TmaUmmaWarpSpecializedILi8ELi2ELi4ENS5_IJNS4_1CILi2EEENSA_ILi1EEESC_EEEEENS5_IJNSA_ILi128EEENSA_ILi256EEENSA_ILi64EEEEEENS_10bfloat16_tENS5_IJlSC_lEEESJ_SK_NS4_8TiledMMAINS4_8MMA_AtomIJNS4_26SM100_MMA_F16BF16_2x1SM_SSISJ_SJ_fLi128ELi256ELNS4_4UMMA5MajorE0ELSP_0ELNSO_7ScaleInE0ELSQ_0EEEEEENS4_6LayoutINS5_IJSC_SC_SC_EEENS5_IJNSA_ILi0EEESV_SV_EEEEENS5_IJNS4_10UnderscoreESY_SY_EEEEENS4_18SM100_TMA_2SM_LOADENS4_14ComposedLayoutINS4_7SwizzleILi3ELi4ELi3EEENS4_18smem_ptr_flag_bitsILi16EEENST_INS5_IJNSA_ILi8EEESH_EEENS5_IJSH_SC_EEEEEEEvNS4_8identityES11_S1B_vS1C_EENS_8epilogue10collective18CollectiveEpilogueINS1E_23Sm100TmaWarpSpecializedILi4ELi2ELi32ELb1ELb0EEEJNS5_IJSH_SG_SH_EEENS5_IJNST_ISH_SC_EENST_INS5_IJNSA_ILi32EEESB_EEENS5_IJSC_SF_EEEEEEEESJ_SK_SJ_SK_NS1E_6fusion15FusionCallbacksIS1I_NS1Q_23LinCombPerRowBiasEltActINS1E_6thread4ReLuESJ_fSJ_SJ_fLi8ELNS_15FloatRoundStyleE2EEES1J_S1P_JEEENS4_5SM1004TMEM4LOAD26SM100_TMEM_LOAD_32dp32b32xENS4_13SM90_TMA_LOADENS12_INS13_ILi2ELi4ELi3EEES16_NST_INS5_IJS17_S1L_EEENS5_IJS1L_SC_EEEEEEENS4_39AutoVectorizingCopyWithAssumedAlignmentILi128EEENS4_14SM90_TMA_STOREES27_S29_S29_EEEvvEEEEvNT_6ParamsE,@"STO_CUDA_ENTRY STV_DEFAULT"
_ZN7cutlass13device_kernelINS_4gemm6kernel13GemmUniversalIN4cute5tupleIJiiiiEEENS1_10collective13CollectiveMmaINS1_35MainloopSm100TmaUmmaWarpSpecializedILi8ELi2ELi4ENS5_IJNS4_1CILi2EEENSA_ILi1EEESC_EEEEENS5_IJNSA_ILi128EEENSA_ILi256EEENSA_ILi64EEEEEENS_10bfloat16_tENS5_IJlSC_lEEESJ_SK_NS4_8TiledMMAINS4_8MMA_AtomIJNS4_26SM100_MMA_F16BF16_2x1SM_SSISJ_SJ_fLi128ELi256ELNS4_4UMMA5MajorE0ELSP_0ELNSO_7ScaleInE0ELSQ_0EEEEEENS4_6LayoutINS5_IJSC_SC_SC_EEENS5_IJNSA_ILi0EEESV_SV_EEEEENS5_IJNS4_10UnderscoreESY_SY_EEEEENS4_18SM100_TMA_2SM_LOADENS4_14ComposedLayoutINS4_7SwizzleILi3ELi4ELi3EEENS4_18smem_ptr_flag_bitsILi16EEENST_INS5_IJNSA_ILi8EEESH_EEENS5_IJSH_SC_EEEEEEEvNS4_8identityES11_S1B_vS1C_EENS_8epilogue10collective18CollectiveEpilogueINS1E_23Sm100TmaWarpSpecializedILi4ELi2ELi32ELb1ELb0EEEJNS5_IJSH_SG_SH_EEENS5_IJNST_ISH_SC_EENST_INS5_IJNSA_ILi32EEESB_EEENS5_IJSC_SF_EEEEEEEESJ_SK_SJ_SK_NS1E_6fusion15FusionCallbacksIS1I_NS1Q_23LinCombPerRowBiasEltActINS1E_6thread4ReLuESJ_fSJ_SJ_fLi8ELNS_15FloatRoundStyleE2EEES1J_S1P_JEEENS4_5SM1004TMEM4LOAD26SM100_TMEM_LOAD_32dp32b32xENS4_13SM90_TMA_LOADENS12_INS13_ILi2ELi4ELi3EEES16_NST_INS5_IJS17_S1L_EEENS5_IJS1L_SC_EEEEEEENS4_39AutoVectorizingCopyWithAssumedAlignmentILi128EEENS4_14SM90_TMA_STOREES27_S29_S29_EEEvvEEEEvNT_6ParamsE:
[----:B------:R-:W1:Y:S01]  /*0000*/  LDC R1, c[0x0][0x37c] ;  /* 0x0000df00ff017b82 */ /* 0x000e620000000800 */
[----:B------:R-:W2:Y:S01]  /*0010*/  S2R R0, SR_TID.X ;  /* 0x0000000000007919 */ /* 0x000ea20000002100 */
[----:B------:R-:W3:Y:S06]  /*0020*/  LDCU.64 UR8, c[0x0][0x890] ;  /* 0x00011200ff0877ac */ /* 0x000eec0008000a00 */
[----:B------:R-:W4:Y:S01]  /*0030*/  S2UR UR46, SR_CgaCtaId ;  /* 0x00000000002e79c3 */ /* 0x000f220000008800 */
[----:B------:R-:W-:Y:S02]  /*0040*/  PRMT R98, RZ, 0x7610, R98 ;  /* 0x00007610ff627816 */ /* 0x000fe40000000062 */
[----:B------:R-:W-:Y:S01]  /*0050*/  ELECT P0, URZ, PT ;  /* 0x0000000000ff782f */ /* 0x000fe20003800000 */
[----:B------:R-:W1:Y:S01]  /*0060*/  LDCU.64 UR50, c[0x0][0x358] ;  /* 0x00006b00ff3277ac */ /* 0x000e620008000a00 */
[----:B---3--:R-:W-:-:S04]  /*0070*/  UISETP.NE.U32.AND UP1, UPT, UR8, URZ, UPT ;  /* 0x000000ff0800728c */ /* 0x008fc8000bf25070 */
[----:B------:R-:W-:Y:S02]  /*0080*/  UISETP.NE.AND.EX UP2, UPT, UR9, URZ, UPT, UP1 ;  /* 0x000000ff0900728c */ /* 0x000fe4000bf45310 */
[----:B----4-:R-:W-:Y:S02]  /*0090*/  ULOP3.LUT UR5, UR46, 0x1, URZ, 0xc0, !UPT ;  /* 0x000000012e057892 */ /* 0x010fe4000f8ec0ff */
[----:B------:R-:W-:Y:S01]  /*00a0*/  ULOP3.LUT UR4, UR46, 0x1, URZ, 0x3c, !UPT ;  /* 0x000000012e047892 */ /* 0x000fe2000f8e3cff */
[----:B--2---:R-:W-:-:S05]  /*00b0*/  SHF.R.U32.HI R99, RZ, 0x5, R0 ;  /* 0x00000005ff637819 */ /* 0x004fca0000011600 */
[----:B------:R-:W2:Y:S02]  /*00c0*/  SHFL.IDX PT, R2, R99, RZ, 0x1f ;  /* 0x00001fff63027589 */ /* 0x000ea400000e0000 */
[----:B--2---:R-:W-:Y:S01]  /*00d0*/  R2UR UR10, R2 ;  /* 0x00000000020a72ca */ /* 0x004fe200000e0000 */
[----:B-1----:R-:W-:Y:S05]  /*00e0*/  BRA.U UP2, `(.L_x_0) ;  /* 0x00000001022c7547 */ /* 0x002fea000b800000 */
[----:B------:R-:W1:Y:S02]  /*00f0*/  LDCU.64 UR6, c[0x0][0x888] ;  /* 0x00011100ff0677ac */ /* 0x000e640008000a00 */
[----:B-1----:R-:W-:-:S04]  /*0100*/  UISETP.NE.U32.AND UP0, UPT, UR6, URZ, UPT ;  /* 0x000000ff0600728c */ /* 0x002fc8000bf05070 */
[----:B------:R-:W-:-:S09]  /*0110*/  UISETP.NE.AND.EX UP0, UPT, UR7, URZ, UPT, UP0 ;  /* 0x000000ff0700728c */ /* 0x000fd2000bf05300 */
[----:B------:R-:W-:Y:S05]  /*0120*/  BRA.U !UP0, `(.L_x_1) ;  /* 0x0000000108107547 */ /* 0x000fea000b800000 */
[----:B------:R-:W1:Y:S02]  /*0130*/  LDC.64 R2, c[0x0][0x888] ;  /* 0x00022200ff027b82 */ /* 0x000e640000000a00 */
[----:B-1----:R1:W5:Y:S01]  /*0140*/  LDG.E R49, desc[UR50][R2.64] ;  /* 0x0000003202317981 */ /* 0x002362000c1e1900 */
[----:B------:R-:W-:Y:S01]  /*0150*/  HFMA2 R98, -RZ, RZ, 0, 5.9604644775390625e-08 ;  /* 0x00000001ff627431 */ /* 0x000fe200000001ff */
[----:B------:R-:W-:Y:S05]  /*0160*/  BRA `(.L_x_0) ;  /* 0x00000000000c7947 */ /* 0x000fea0003800000 */
.L_x_1:
[----:B------:R-:W1:Y:S01]  /*0170*/  LDCU UR6, c[0x0][0x880] ;  /* 0x00011000ff0677ac */ /* 0x000e620008000800 */
[----:B------:R-:W-:Y:S01]  /*0180*/  HFMA2 R98, -RZ, RZ, 0, 5.9604644775390625e-08 ;  /* 0x00000001ff627431 */ /* 0x000fe200000001ff */
[----:B-1----:R-:W-:-:S07]  /*0190*/  MOV R49, UR6 ;  /* 0x0000000600317c02 */ /* 0x002fce0008000f00 */
.L_x_0:
[----:B------:R-:W2:Y:S02]  /*01a0*/  LDCU.64 UR6, c[0x0][0x8b0] ;  /* 0x00011600ff0677ac */ /* 0x000ea40008000a00 */
[----:B--2---:R-:W-:-:S04]  /*01b0*/  UISETP.NE.U32.AND UP0, UPT, UR6, URZ, UPT ;  /* 0x000000ff0600728c */ /* 0x004fc8000bf05070 */
[----:B------:R-:W-:-:S09]  /*01c0*/  UISETP.NE.AND.EX UP0, UPT, UR7, URZ, UPT, UP0 ;  /* 0x000000ff0700728c */ /* 0x000fd2000bf05300 */
[----:B------:R-:W-:Y:S05]  /*01d0*/  BRA.U UP0, `(.L_x_2) ;  /* 0x0000000100247547 */ /* 0x000fea000b800000 */
[----:B------:R-:W2:Y:S02]  /*01e0*/  LDCU.64 UR6, c[0x0][0x8a8] ;  /* 0x00011500ff0677ac */ /* 0x000ea40008000a00 */
[----:B--2---:R-:W-:-:S04]  /*01f0*/  UISETP.NE.U32.AND UP0, UPT, UR6, URZ, UPT ;  /* 0x000000ff0600728c */ /* 0x004fc8000bf05070 */
[----:B------:R-:W-:-:S09]  /*0200*/  UISETP.NE.AND.EX UP0, UPT, UR7, URZ, UPT, UP0 ;  /* 0x000000ff0700728c */ /* 0x000fd2000bf05300 */
[----:B------:R-:W-:Y:S05]  /*0210*/  BRA.U !UP0, `(.L_x_3) ;  /* 0x00000001080c7547 */ /* 0x000fea000b800000 */
[----:B-1----:R-:W1:Y:S02]  /*0220*/  LDC.64 R2, c[0x0][0x8a8] ;  /* 0x00022a00ff027b82 */ /* 0x002e640000000a00 */
[----:B-1----:R2:W5:Y:S01]  /*0230*/  LDG.E R47, desc[UR50][R2.64] ;  /* 0x00000032022f7981 */ /* 0x002562000c1e1900 */
[----:B------:R-:W-:Y:S05]  /*0240*/  BRA `(.L_x_2) ;  /* 0x0000000000087947 */ /* 0x000fea0003800000 */
.L_x_3:
[----:B------:R-:W2:Y:S02]  /*0250*/  LDCU UR6, c[0x0][0x8a0] ;  /* 0x00011400ff0677ac */ /* 0x000ea40008000800 */
[----:B--2---:R-:W-:Y:S02]  /*0260*/  MOV R47, UR6 ;  /* 0x00000006002f7c02 */ /* 0x004fe40008000f00 */
.L_x_2:
[----:B-12---:R-:W-:Y:S01]  /*0270*/  IMAD.U32 R2, RZ, RZ, UR10 ;  /* 0x0000000aff027e24 */ /* 0x006fe2000f8e00ff */
[----:B------:R-:W-:Y:S04]  /*0280*/  BSSY.RECONVERGENT B0, `(.L_x_4) ;  /* 0x000000c000007945 */ /* 0x000fe80003800200 */
[C---:B------:R-:W-:Y:S02]  /*0290*/  ISETP.NE.OR P2, PT, R2.reuse, 0x1, !P0 ;  /* 0x000000010200780c */ /* 0x040fe40004745670 */
[----:B------:R-:W-:-:S11]  /*02a0*/  ISETP.NE.OR P1, PT, R2, 0x3, !P0 ;  /* 0x000000030200780c */ /* 0x000fd60004725670 */
[----:B------:R-:W-:Y:S05]  /*02b0*/  @P2 BRA `(.L_x_5) ;  /* 0x0000000000202947 */ /* 0x000fea0003800000 */
[----:B------:R-:W1:Y:S02]  /*02c0*/  LDCU.64 UR6, c[0x0][0x348] ;  /* 0x00006900ff0677ac */ /* 0x000e640008000a00 */
[----:B-1----:R-:W-:Y:S02]  /*02d0*/  UIADD3 UR12, UP3, UPT, UR6, 0x80, URZ ;  /* 0x00000080060c7890 */ /* 0x002fe4000ff7e0ff */
[----:B------:R-:W-:Y:S02]  /*02e0*/  UIADD3 UR6, UP0, UPT, UR6, 0x180, URZ ;  /* 0x0000018006067890 */ /* 0x000fe4000ff1e0ff */
[----:B------:R-:W-:Y:S02]  /*02f0*/  UIADD3.X UR13, UPT, UPT, URZ, UR7, URZ, UP3, !UPT ;  /* 0x00000007ff0d7290 */ /* 0x000fe40009ffe4ff */
[----:B------:R-:W-:-:S07]  /*0300*/  UIADD3.X UR7, UPT, UPT, URZ, UR7, URZ, UP0, !UPT ;  /* 0x00000007ff077290 */ /* 0x000fce00087fe4ff */
[----:B------:R1:W-:Y:S02]  /*0310*/  UTMACCTL.PF [UR12] ;  /* 0x000000000c0079b9 */ /* 0x0003e40008040000 */
[----:B------:R1:W-:Y:S02]  /*0320*/  UTMACCTL.PF [UR6] ;  /* 0x00000000060079b9 */ /* 0x0003e40008040000 */
[----:B-1----:R-:W-:Y:S01]  /*0330*/  NOP ;  /* 0x0000000000007918 */ /* 0x002fe20000000000 */
.L_x_5:
[----:B------:R-:W-:Y:S05]  /*0340*/  BSYNC.RECONVERGENT B0 ;  /* 0x0000000000007941 */ /* 0x000fea0003800200 */
.L_x_4:
[----:B------:R-:W-:Y:S04]  /*0350*/  BSSY.RECONVERGENT B0, `(.L_x_6) ;  /* 0x000000a000007945 */ /* 0x000fe80003800200 */
        /* <DEDUP_REMOVED lines=9> */
.L_x_7:
[----:B------:R-:W-:Y:S05]  /*03f0*/  BSYNC.RECONVERGENT B0 ;  /* 0x0000000000007941 */ /* 0x000fea0003800200 */
.L_x_6:
[----:B------:R-:W1:Y:S01]  /*0400*/  LDCU.64 UR6, c[0x0][0x888] ;  /* 0x00011100ff0677ac */ /* 0x000e620008000a00 */
[----:B------:R-:W-:Y:S01]  /*0410*/  PLOP3.LUT P1, PT, PT, PT, UP1, 0x80, 0x8 ;  /* 0x000000000008781c */ /* 0x000fe20003f2f018 */
[----:B------:R-:W-:-:S03]  /*0420*/  UPLOP3.LUT UP5, UPT, UPT, UPT, UPT, 0x40, 0x4 ;  /* 0x000000000004789c */ /* 0x000fc60003fae870 */
[----:B------:R-:W-:Y:S01]  /*0430*/  ISETP.NE.AND.EX P1, PT, RZ, UR9, PT, P1 ;  /* 0x00000009ff007c0c */ /* 0x000fe2000bf25310 */
[----:B-1----:R-:W-:-:S04]  /*0440*/  UISETP.NE.U32.AND UP0, UPT, UR6, URZ, UPT ;  /* 0x000000ff0600728c */ /* 0x002fc8000bf05070 */
[----:B------:R-:W-:-:S06]  /*0450*/  UISETP.NE.AND.EX UP0, UPT, UR7, URZ, UPT, UP0 ;  /* 0x000000ff0700728c */ /* 0x000fcc000bf05300 */
[----:B------:R-:W-:-:S13]  /*0460*/  PLOP3.LUT P2, PT, PT, PT, UP0, 0x80, 0x8 ;  /* 0x000000000008781c */ /* 0x000fda0003f4f008 */
[----:B------:R-:W-:Y:S05]  /*0470*/  @P2 BRA P1, `(.L_x_8) ;  /* 0x0000000000142947 */ /* 0x000fea0000800000 */
[----:B------:R-:W-:Y:S01]  /*0480*/  PLOP3.LUT P2, PT, PT, PT, UP2, 0x80, 0x8 ;  /* 0x000000000008781c */ /* 0x000fe20003f4f028 */
[----:B------:R-:W-:-:S12]  /*0490*/  UPLOP3.LUT UP5, UPT, UPT, UPT, UP0, 0x40, 0x4 ;  /* 0x000000000004789c */ /* 0x000fd80003fae800 */
[----:B-----5:R-:W-:-:S13]  /*04a0*/  @!P2 FSETP.EQ.AND P1, PT, R49, RZ, PT ;  /* 0x000000ff3100a20b */ /* 0x020fda0003f22000 */
[----:B------:R-:W-:Y:S01]  /*04b0*/  @!P2 VOTEU.ANY UP1, P1 ;  /* 0x0000000000ffa886 */ /* 0x000fe20000820100 */
[----:B------:R-:W-:-:S11]  /*04c0*/  @!UP2 UPLOP3.LUT UP5, UPT, UPT, UPT, UP1, 0x80, 0x8 ;  /* 0x000000000008a89c */ /* 0x000fd60003faf010 */
.L_x_8:
[----:B------:R-:W1:Y:S01]  /*04d0*/  SHFL.IDX PT, R2, R99, RZ, 0x1f ;  /* 0x00001fff63027589 */ /* 0x000e6200000e0000 */
[----:B------:R-:W-:-:S04]  /*04e0*/  UISETP.NE.AND UP1, UPT, UR10, 0x2, UPT ;  /* 0x000000020a00788c */ /* 0x000fc8000bf25270 */
[----:B------:R-:W-:Y:S02]  /*04f0*/  UISETP.EQ.AND UP2, UPT, UR5, URZ, !UP1 ;  /* 0x000000ff0500728c */ /* 0x000fe4000cf42270 */
[----:B------:R-:W-:-:S04]  /*0500*/  USEL UR13, URZ, 0x1, UP1 ;  /* 0x00000001ff0d7887 */ /* 0x000fc80008800000 */
[----:B------:R-:W-:Y:S02]  /*0510*/  PLOP3.LUT P5, PT, P0, PT, UP2, 0x80, 0x8 ;  /* 0x000000000008781c */ /* 0x000fe400007af028 */
[----:B-1----:R-:W-:-:S13]  /*0520*/  ISETP.NE.AND P1, PT, R2, RZ, PT ;  /* 0x000000ff0200720c */ /* 0x002fda0003f25270 */
[----:B------:R-:W-:Y:S05]  /*0530*/  @P1 BRA `(.L_x_9) ;  /* 0x0000000000641947 */ /* 0x000fea0003800000 */
[----:B------:R-:W-:Y:S01]  /*0540*/  UMOV UR7, 0x400 ;  /* 0x0000040000077882 */ /* 0x000fe20000000000 */
[----:B------:R-:W-:Y:S01]  /*0550*/  UMOV UR6, 0x1 ;  /* 0x0000000100067882 */ /* 0x000fe20000000000 */
[----:B------:R-:W-:Y:S02]  /*0560*/  ULEA UR7, UR46, UR7, 0x18 ;  /* 0x000000072e077291 */ /* 0x000fe4000f8ec0ff */
[----:B------:R-:W-:-:S04]  /*0570*/  UIADD3 UR8, UPT, UPT, -UR6, 0x100000, URZ ;  /* 0x0010000006087890 */ /* 0x000fc8000fffe1ff */
[----:B------:R-:W-:Y:S02]  /*0580*/  USHF.L.U32 UR9, UR8, 0xb, URZ ;  /* 0x0000000b08097899 */ /* 0x000fe400080006ff */
[----:B------:R-:W-:Y:S01]  /*0590*/  USHF.L.U32 UR8, UR8, 0x1, URZ ;  /* 0x0000000108087899 */ /* 0x000fe200080006ff */
[----:B------:R-:W-:Y:S01]  /*05a0*/  ELECT P1, URZ, PT ;  /* 0x0000000000ff782f */ /* 0x000fe20003820000 */
[----:B------:R-:W1:Y:S10]  /*05b0*/  FENCE.VIEW.ASYNC.S ;  /* 0x00000000000073c6 */ /* 0x000e740000000000 */
[----:B-1----:R1:W2:Y:S01]  /*05c0*/  SYNCS.EXCH.64 URZ, [UR7], UR8 ;  /* 0x0000000807ff75b2 */ /* 0x0022a20008000100 */
[----:B------:R1:W3:Y:S01]  /*05d0*/  SYNCS.EXCH.64 URZ, [UR7+0x40], UR8 ;  /* 0x0000400807ff75b2 */ /* 0x0002e20008000100 */
[----:B------:R1:W4:Y:S01]  /*05e0*/  SYNCS.EXCH.64 URZ, [UR7+0x8], UR8 ;  /* 0x0000080807ff75b2 */ /* 0x0003220008000100 */
[----:B------:R1:W1:Y:S01]  /*05f0*/  SYNCS.EXCH.64 URZ, [UR7+0x48], UR8 ;  /* 0x0000480807ff75b2 */ /* 0x0002620008000100 */
        /* <DEDUP_REMOVED lines=12> */
[----:B------:R-:W-:Y:S01]  /*06c0*/  NOP ;  /* 0x0000000000007918 */ /* 0x000fe20000000000 */
.L_x_9:
[----:B------:R-:W2:Y:S01]  /*06d0*/  SHFL.IDX PT, R2, R99, RZ, 0x1f ;  /* 0x00001fff63027589 */ /* 0x000ea200000e0000 */
[----:B------:R-:W-:Y:S01]  /*06e0*/  NOP ;  /* 0x0000000000007918 */ /* 0x000fe20000000000 */
[----:B--2---:R-:W-:-:S13]  /*06f0*/  ISETP.NE.AND P1, PT, R2, 0x1, PT ;  /* 0x000000010200780c */ /* 0x004fda0003f25270 */
[----:B------:R-:W-:Y:S05]  /*0700*/  @P1 BRA `(.L_x_10) ;  /* 0x0000000000541947 */ /* 0x000fea0003800000 */
[----:B-1----:R-:W-:Y:S01]  /*0710*/  UMOV UR8, 0x400 ;  /* 0x0000040000087882 */ /* 0x002fe20000000000 */
[----:B------:R-:W-:Y:S01]  /*0720*/  UMOV UR7, 0x20 ;  /* 0x0000002000077882 */ /* 0x000fe20000000000 */
[----:B------:R-:W-:Y:S01]  /*0730*/  UMOV UR6, 0x80 ;  /* 0x0000008000067882 */ /* 0x000fe20000000000 */
[----:B------:R-:W-:Y:S02]  /*0740*/  ULEA UR8, UR46, UR8, 0x18 ;  /* 0x000000082e087291 */ /* 0x000fe4000f8ec0ff */
[----:B------:R-:W-:-:S04]  /*0750*/  UIADD3 UR14, UPT, UPT, -UR7, 0x100000, URZ ;  /* 0x00100000070e7890 */ /* 0x000fc8000fffe1ff */
[----:B------:R-:W-:Y:S02]  /*0760*/  USHF.L.U32 UR15, UR14, 0xb, URZ ;  /* 0x0000000b0e0f7899 */ /* 0x000fe400080006ff */
[----:B------:R-:W-:Y:S02]  /*0770*/  USHF.L.U32 UR14, UR14, 0x1, URZ ;  /* 0x000000010e0e7899 */ /* 0x000fe400080006ff */
[----:B------:R-:W-:-:S04]  /*0780*/  UIADD3 UR6, UPT, UPT, -UR6, 0x100000, URZ ;  /* 0x0010000006067890 */ /* 0x000fc8000fffe1ff */
[----:B------:R-:W-:Y:S02]  /*0790*/  USHF.L.U32 UR7, UR6, 0xb, URZ ;  /* 0x0000000b06077899 */ /* 0x000fe400080006ff */
[----:B------:R-:W-:Y:S01]  /*07a0*/  USHF.L.U32 UR6, UR6, 0x1, URZ ;  /* 0x0000000106067899 */ /* 0x000fe200080006ff */
[----:B------:R-:W-:Y:S01]  /*07b0*/  ELECT P1, URZ, PT ;  /* 0x0000000000ff782f */ /* 0x000fe20003820000 */
[----:B------:R-:W1:Y:S02]  /*07c0*/  FENCE.VIEW.ASYNC.S ;  /* 0x00000000000073c6 */ /* 0x000e640000000000 */
[----:B-1----:R2:W1:Y:S08]  /*07d0*/  SYNCS.EXCH.64 URZ, [UR8+0x80], UR14 ;  /* 0x0000800e08ff75b2 */ /* 0x0024700008000100 */
[----:B------:R2:W1:Y:S01]  /*07e0*/  SYNCS.EXCH.64 URZ, [UR8+0xa0], UR6 ;  /* 0x0000a00608ff75b2 */ /* 0x0004620008000100 */
[----:B------:R2:W1:Y:S01]  /*07f0*/  SYNCS.EXCH.64 URZ, [UR8+0x88], UR14 ;  /* 0x0000880e08ff75b2 */ /* 0x0004620008000100 */
[----:B------:R2:W1:Y:S01]  /*0800*/  SYNCS.EXCH.64 URZ, [UR8+0xa8], UR6 ;  /* 0x0000a80608ff75b2 */ /* 0x0004620008000100 */
[----:B------:R2:W1:Y:S01]  /*0810*/  SYNCS.EXCH.64 URZ, [UR8+0x90], UR14 ;  /* 0x0000900e08ff75b2 */ /* 0x0004620008000100 */
[----:B------:R2:W1:Y:S01]  /*0820*/  SYNCS.EXCH.64 URZ, [UR8+0xb0], UR6 ;  /* 0x0000b00608ff75b2 */ /* 0x0004620008000100 */
[----:B------:R2:W1:Y:S01]  /*0830*/  SYNCS.EXCH.64 URZ, [UR8+0x98], UR14 ;  /* 0x0000980e08ff75b2 */ /* 0x0004620008000100 */
[----:B------:R2:W1:Y:S02]  /*0840*/  SYNCS.EXCH.64 URZ, [UR8+0xb8], UR6 ;  /* 0x0000b80608ff75b2 */ /* 0x0004640008000100 */
[----:B--2---:R-:W-:Y:S01]  /*0850*/  NOP ;  /* 0x0000000000007918 */ /* 0x004fe20000000000 */
.L_x_10:
[----:B------:R-:W2:Y:S01]  /*0860*/  SHFL.IDX PT, R2, R99, RZ, 0x1f ;  /* 0x00001fff63027589 */ /* 0x000ea200000e0000 */
[----:B------:R-:W-:Y:S01]  /*0870*/  NOP ;  /* 0x0000000000007918 */ /* 0x000fe20000000000 */
[----:B--2---:R-:W-:-:S13]  /*0880*/  ISETP.NE.AND P1, PT, R2, 0x3, PT ;  /* 0x000000030200780c */ /* 0x004fda0003f25270 */
[----:B------:R-:W-:Y:S05]  /*0890*/  @P1 BRA `(.L_x_11) ;  /* 0x00000000002c1947 */ /* 0x000fea0003800000 */
[----:B-1----:R-:W-:Y:S01]  /*08a0*/  UMOV UR7, 0x400 ;  /* 0x0000040000077882 */ /* 0x002fe20000000000 */
[----:B------:R-:W-:Y:S01]  /*08b0*/  UMOV UR6, 0x20 ;  /* 0x0000002000067882 */ /* 0x000fe20000000000 */
[----:B------:R-:W-:Y:S02]  /*08c0*/  ULEA UR7, UR46, UR7, 0x18 ;  /* 0x000000072e077291 */ /* 0x000fe4000f8ec0ff */
[----:B------:R-:W-:-:S04]  /*08d0*/  UIADD3 UR8, UPT, UPT, -UR6, 0x100000, URZ ;  /* 0x0010000006087890 */ /* 0x000fc8000fffe1ff */
[----:B------:R-:W-:Y:S02]  /*08e0*/  USHF.L.U32 UR9, UR8, 0xb, URZ ;  /* 0x0000000b08097899 */ /* 0x000fe400080006ff */
[----:B------:R-:W-:Y:S01]  /*08f0*/  USHF.L.U32 UR8, UR8, 0x1, URZ ;  /* 0x0000000108087899 */ /* 0x000fe200080006ff */
[----:B------:R-:W-:Y:S01]  /*0900*/  ELECT P1, URZ, PT ;  /* 0x0000000000ff782f */ /* 0x000fe20003820000 */
[----:B------:R-:W1:Y:S10]  /*0910*/  FENCE.VIEW.ASYNC.S ;  /* 0x00000000000073c6 */ /* 0x000e740000000000 */
[----:B-1----:R2:W1:Y:S01]  /*0920*/  SYNCS.EXCH.64 URZ, [UR7+0xc0], UR8 ;  /* 0x0000c00807ff75b2 */ /* 0x0024620008000100 */
[----:B------:R2:W1:Y:S02]  /*0930*/  SYNCS.EXCH.64 URZ, [UR7+0xc8], UR8 ;  /* 0x0000c80807ff75b2 */ /* 0x0004640008000100 */
[----:B--2---:R-:W-:Y:S01]  /*0940*/  NOP ;  /* 0x0000000000007918 */ /* 0x004fe20000000000 */
.L_x_11:
[----:B------:R-:W2:Y:S01]  /*0950*/  SHFL.IDX PT, R2, R99, RZ, 0x1f ;  /* 0x00001fff63027589 */ /* 0x000ea200000e0000 */
[----:B------:R-:W-:Y:S01]  /*0960*/  NOP ;  /* 0x0000000000007918 */ /* 0x000fe20000000000 */
[----:B--2---:R-:W-:-:S13]  /*0970*/  ISETP.NE.AND P1, PT, R2, 0x4, PT ;  /* 0x000000040200780c */ /* 0x004fda0003f25270 */
[----:B------:R-:W-:Y:S05]  /*0980*/  @P1 BRA `(.L_x_12) ;  /* 0x0000000000481947 */ /* 0x000fea0003800000 */
[----:B-1----:R-:W-:Y:S01]  /*0990*/  UMOV UR8, 0x1a0 ;  /* 0x000001a000087882 */ /* 0x002fe20000000000 */
[----:B------:R-:W-:Y:S01]  /*09a0*/  UMOV UR7, 0x400 ;  /* 0x0000040000077882 */ /* 0x000fe20000000000 */
[----:B------:R-:W-:Y:S01]  /*09b0*/  USEL UR8, UR8, 0x1e0, UP5 ;  /* 0x000001e008087887 */ /* 0x000fe2000a800000 */
        /* <DEDUP_REMOVED lines=13> */
[----:B------:R2:W1:Y:S02]  /*0a90*/  SYNCS.EXCH.64 URZ, [UR7+0xe8], UR8 ;  /* 0x0000e80807ff75b2 */ /* 0x0004640008000100 */
[----:B--2---:R-:W-:Y:S01]  /*0aa0*/  NOP ;  /* 0x0000000000007918 */ /* 0x004fe20000000000 */
.L_x_12:
        /* <DEDUP_REMOVED lines=25> */
.L_x_13:
[----:B------:R-:W2:Y:S01]  /*0c40*/  SHFL.IDX PT, R2, R99, RZ, 0x1f ;  /* 0x00001fff63027589 */ /* 0x000ea200000e0000 */
[----:B------:R-:W-:Y:S01]  /*0c50*/  ISETP.NE.OR P0, PT, RZ, UR10, !P0 ;  /* 0x0000000aff007c0c */ /* 0x000fe2000c705670 */
        /* <DEDUP_REMOVED lines=12> */
[----:B------:R2:W1:Y:S01]  /*0d20*/  SYNCS.EXCH.64 URZ, [UR7+0x140], UR8 ;  /* 0x0001400807ff75b2 */ /* 0x0004620008000100 */
[----:B------:R2:W1:Y:S01]  /*0d30*/  SYNCS.EXCH.64 URZ, [UR7+0x138], UR8 ;  /* 0x0001380807ff75b2 */ /* 0x0004620008000100 */
[----:B------:R2:W1:Y:S02]  /*0d40*/  SYNCS.EXCH.64 URZ, [UR7+0x148], UR8 ;  /* 0x0001480807ff75b2 */ /* 0x0004640008000100 */
[----:B--2---:R-:W-:Y:S01]  /*0d50*/  NOP ;  /* 0x0000000000007918 */ /* 0x004fe20000000000 */
.L_x_14:
[----:B------:R-:W-:Y:S01]  /*0d60*/  VOTEU.ALL UP1, P0 ;  /* 0x0000000000ff7886 */ /* 0x000fe20000020000 */
[----:B-1----:R-:W1:Y:S01]  /*0d70*/  LDCU UR7, c[0x0][0x36c] ;  /* 0x00006d80ff0777ac */ /* 0x002e620008000800 */
[----:B------:R-:W-:Y:S01]  /*0d80*/  NOP ;  /* 0x0000000000007918 */ /* 0x000fe20000000000 */
[----:B------:R-:W-:Y:S01]  /*0d90*/  LOP3.LUT R2, R0, 0x1f, RZ, 0xc0, !PT ;  /* 0x0000001f00027812 */ /* 0x000fe200078ec0ff */
[----:B------:R-:W-:Y:S01]  /*0da0*/  UMOV UR8, 0x20 ;  /* 0x0000002000087882 */ /* 0x000fe20000000000 */
[----:B------:R-:W-:Y:S01]  /*0db0*/  @!UP1 UMOV UR6, 0x400 ;  /* 0x0000040000069882 */ /* 0x000fe20000000000 */
[----:B------:R-:W-:-:S04]  /*0dc0*/  @!UP1 UIADD3 UR8, UPT, UPT, -UR8, 0x100000, URZ ;  /* 0x0010000008089890 */ /* 0x000fc8000fffe1ff */
[----:B------:R-:W-:Y:S02]  /*0dd0*/  @!UP1 USHF.L.U32 UR9, UR8, 0xb, URZ ;  /* 0x0000000b08099899 */ /* 0x000fe400080006ff */
[----:B------:R-:W-:Y:S02]  /*0de0*/  @!UP1 USHF.L.U32 UR8, UR8, 0x1, URZ ;  /* 0x0000000108089899 */ /* 0x000fe400080006ff */
[----:B------:R-:W-:Y:S01]  /*0df0*/  @!UP1 ULEA UR6, UR46, UR6, 0x18 ;  /* 0x000000062e069291 */ /* 0x000fe2000f8ec0ff */
[----:B------:R-:W-:Y:S01]  /*0e00*/  VOTEU.ALL UP1, P0 ;  /* 0x0000000000ff7886 */ /* 0x000fe20000020000 */
[----:B------:R-:W-:Y:S01]  /*0e10*/  UISETP.NE.AND UP4, UPT, UR10, URZ, UPT ;  /* 0x000000ff0a00728c */ /* 0x000fe2000bf85270 */
[----:B------:R-:W2:Y:S09]  /*0e20*/  FENCE.VIEW.ASYNC.S ;  /* 0x00000000000073c6 */ /* 0x000eb20000000000 */
[----:B--2---:R2:W2:Y:S01]  /*0e30*/  @!UP1 SYNCS.EXCH.64 URZ, [UR6+0x150], UR8 ;  /* 0x0001500806ff95b2 */ /* 0x0044a20008000100 */
[----:B-1----:R-:W-:-:S09]  /*0e40*/  UISETP.EQ.U32.AND UP1, UPT, UR7, 0x1, UPT ;  /* 0x000000010700788c */ /* 0x002fd2000bf22070 */
[----:B------:R-:W-:Y:S05]  /*0e50*/  BRA.U !UP1, `(.L_x_15) ;  /* 0x0000000109087547 */ /* 0x000fea000b800000 */
[----:B--234-:R-:W-:Y:S01]  /*0e60*/  UCGABAR_ARV ;  /* 0x00000000000079c7 */ /* 0x01cfe20008000000 */
[----:B------:R-:W-:Y:S05]  /*0e70*/  BRA `(.L_x_16) ;  /* 0x0000000000047947 */ /* 0x000fea0003800000 */
.L_x_15:
[----:B--234-:R-:W-:Y:S01]  /*0e80*/  NOP ;  /* 0x0000000000007918 */ /* 0x01cfe20000000000 */
.L_x_16:
[----:B------:R-:W1:Y:S01]  /*0e90*/  S2R R4, SR_CTAID.Y ;  /* 0x0000000000047919 */ /* 0x000e620000002600 */
[----:B------:R-:W-:-:S05]  /*0ea0*/  CS2R.32 R97, SR_CgaSize ;  /* 0x0000000000617805 */ /* 0x000fca0000008a00 */
[----:B------:R-:W-:-:S05]  /*0eb0*/  IMAD R97, R97, -0xa0, RZ ;  /* 0xffffff6061617824 */ /* 0x000fca00078e02ff */
[----:B------:R-:W-:-:S14]  /*0ec0*/  R2UR UR6, R97 ;  /* 0x00000000610672ca */ /* 0x000fdc00000e0000 */
[----:B------:R-:W2:Y:S01]  /*0ed0*/  LDCU UR6, c[0x0][UR6+0x2b4] ;  /* 0x00005680060677ac */ /* 0x000ea20008000800 */
[----:B------:R-:W-:-:S05]  /*0ee0*/  CS2R.32 R3, SR_CgaSize ;  /* 0x0000000000037805 */ /* 0x000fca0000008a00 */
[----:B------:R-:W-:-:S06]  /*0ef0*/  IMAD R3, R3, -0xa0, RZ ;  /* 0xffffff6003037824 */ /* 0x000fcc00078e02ff */
[----:B------:R-:W3:Y:S01]  /*0f00*/  LDC R3, c[0x0][R3+0x2a4] ;  /* 0x0000a90003037b82 */ /* 0x000ee20000000800 */
[----:B------:R-:W-:Y:S01]  /*0f10*/  PRMT R13, RZ, 0x7610, R13 ;  /* 0x00007610ff0d7816 */ /* 0x000fe2000000000d */
[----:B------:R-:W4:Y:S01]  /*0f20*/  S2R R5, SR_CTAID.X ;  /* 0x0000000000057919 */ /* 0x000f220000002500 */
[----:B------:R-:W-:-:S05]  /*0f30*/  CS2R.32 R97, SR_CgaSize ;  /* 0x0000000000617805 */ /* 0x000fca0000008a00 */
[----:B------:R-:W-:-:S05]  /*0f40*/  IMAD R97, R97, -0xa0, RZ ;  /* 0xffffff6061617824 */ /* 0x000fca00078e02ff */
[----:B------:R-:W-:-:S14]  /*0f50*/  R2UR UR7, R97 ;  /* 0x00000000610772ca */ /* 0x000fdc00000e0000 */
[----:B------:R-:W3:Y:S01]  /*0f60*/  LDCU UR7, c[0x0][UR7+0x2b0] ;  /* 0x00005600070777ac */ /* 0x000ee20008000800 */
[----:B------:R-:W-:Y:S01]  /*0f70*/  PRMT R12, RZ, 0x7610, R12 ;  /* 0x00007610ff0c7816 */ /* 0x000fe2000000000c */
[----:B------:R-:W-:Y:S01]  /*0f80*/  UISETP.NE.AND UP2, UPT, UR10, 0x2, UPT ;  /* 0x000000020a00788c */ /* 0x000fe2000bf45270 */
[----:B------:R-:W2:Y:S01]  /*0f90*/  LDC R14, c[0x0][0xb24] ;  /* 0x0002c900ff0e7b82 */ /* 0x000ea20000000800 */
[----:B------:R-:W-:-:S05]  /*0fa0*/  CS2R.32 R6, SR_CgaSize ;  /* 0x0000000000067805 */ /* 0x000fca0000008a00 */
[----:B------:R-:W-:-:S06]  /*0fb0*/  IMAD R6, R6, -0xa0, RZ ;  /* 0xffffff6006067824 */ /* 0x000fcc00078e02ff */
[----:B------:R-:W3:Y:S08]  /*0fc0*/  LDC R6, c[0x0][R6+0x2a0] ;  /* 0x0000a80006067b82 */ /* 0x000ef00000000800 */
[----:B------:R-:W3:Y:S01]  /*0fd0*/  LDC R40, c[0x0][0xb24] ;  /* 0x0002c900ff287b82 */ /* 0x000ee20000000800 */
[----:B-1----:R-:W-:-:S07]  /*0fe0*/  I2FP.F32.U32 R96, R4 ;  /* 0x0000000400607245 */ /* 0x002fce0000201000 */
[----:B------:R-:W1:Y:S01]  /*0ff0*/  S2UR UR52, SR_CTAID.Z ;  /* 0x00000000003479c3 */ /* 0x000e620000002700 */
[----:B--2---:R-:W-:Y:S02]  /*1000*/  ISETP.GE.AND P0, PT, R14, 0x1, PT ;  /* 0x000000010e00780c */ /* 0x004fe40003f06270 */
[----:B----4-:R-:W-:Y:S01]  /*1010*/  I2FP.F32.U32 R97, R5 ;  /* 0x0000000500617245 */ /* 0x010fe20000201000 */
[----:B------:R-:W-:Y:S01]  /*1020*/  FMUL R96, R96, UR6 ;  /* 0x0000000660607c20 */ /* 0x000fe20008400000 */
[----:B------:R-:W2:Y:S03]  /*1030*/  LDCU UR6, c[0x0][0xb30] ;  /* 0x00016600ff0677ac */ /* 0x000ea60008000800 */
[----:B---3--:R-:W-:Y:S02]  /*1040*/  FMUL R97, R97, UR7 ;  /* 0x0000000761617c20 */ /* 0x008fe40008400000 */
[----:B------:R-:W3:Y:S08]  /*1050*/  F2I.U32.TRUNC.NTZ R96, R96 ;  /* 0x0000006000607305 */ /* 0x000ef0000020f000 */
[----:B------:R-:W4:Y:S01]  /*1060*/  F2I.U32.TRUNC.NTZ R97, R97 ;  /* 0x0000006100617305 */ /* 0x000f22000020f000 */
[----:B--2---:R-:W-:Y:S01]  /*1070*/  UISETP.NE.AND UP3, UPT, UR6, 0x1, UPT ;  /* 0x000000010600788c */ /* 0x004fe2000bf65270 */
[----:B---3--:R-:W-:-:S05]  /*1080*/  IADD3 R96, PT, PT, -R96, RZ, RZ ;  /* 0x000000ff60607210 */ /* 0x008fca0007ffe1ff */
[----:B------:R-:W-:Y:S02]  /*1090*/  IMAD R96, R3, R96, R4 ;  /* 0x0000006003607224 */ /* 0x000fe400078e0204 */
[----:B------:R-:W-:Y:S02]  /*10a0*/  IMAD.MOV.U32 R3, RZ, RZ, R5 ;  /* 0x000000ffff037224 */ /* 0x000fe400078e0005 */
[----:B----4-:R-:W-:-:S04]  /*10b0*/  IMAD.MOV R97, RZ, RZ, -R97 ;  /* 0x000000ffff617224 */ /* 0x010fc800078e0a61 */
[----:B------:R-:W-:Y:S01]  /*10c0*/  IMAD R97, R6, R97, R5 ;  /* 0x0000006106617224 */ /* 0x000fe200078e0205 */
[----:B-1----:R-:W-:Y:S06]  /*10d0*/  BRA.U UP4, `(.L_x_17) ;  /* 0x0000000104287547 */ /* 0x002fec000b800000 */
[----:B------:R-:W-:Y:S01]  /*10e0*/  ISETP.NE.AND P1, PT, R96, RZ, PT ;  /* 0x000000ff6000720c */ /* 0x000fe20003f25270 */
[----:B------:R-:W-:Y:S01]  /*10f0*/  IMAD.MOV.U32 R6, RZ, RZ, 0x3 ;  /* 0x00000003ff067424 */ /* 0x000fe200078e00ff */
[C---:B------:R-:W-:Y:S02]  /*1100*/  LOP3.LUT R7, R97.reuse, 0xfffffffe, RZ, 0xc0, !PT ;  /* 0xfffffffe61077812 */ /* 0x040fe400078ec0ff */
[----:B------:R-:W-:Y:S02]  /*1110*/  ISETP.LT.U32.OR P1, PT, R97, 0x2, !P1 ;  /* 0x000000026100780c */ /* 0x000fe40004f21470 */
[----:B------:R-:W-:Y:S02]  /*1120*/  SHF.L.U32 R6, R6, R7, RZ ;  /* 0x0000000706067219 */ /* 0x000fe400000006ff */
[----:B------:R-:W-:Y:S02]  /*1130*/  SEL R9, RZ, 0x1, !P1 ;  /* 0x00000001ff097807 */ /* 0x000fe40004800000 */
[----:B------:R-:W-:-:S02]  /*1140*/  SEL R8, RZ, 0x2, !P1 ;  /* 0x00000002ff087807 */ /* 0x000fc40004800000 */
[----:B------:R-:W-:-:S03]  /*1150*/  PRMT R12, R6, 0x7610, R12 ;  /* 0x00007610060c7816 */ /* 0x000fc6000000000c */
[----:B------:R-:W-:-:S05]  /*1160*/  IMAD.IADD R8, R9, 0x1, R8 ;  /* 0x0000000109087824 */ /* 0x000fca00078e0208 */
[----:B------:R-:W-:Y:S02]  /*1170*/  PRMT R13, R8, 0x7610, R13 ;  /* 0x00007610080d7816 */ /* 0x000fe4000000000d */
.L_x_17:
[----:B------:R-:W-:Y:S05]  /*1180*/  @!P0 BRA `(.L_x_18) ;  /* 0x0000000000b88947 */ /* 0x000fea0003800000 */
[----:B------:R-:W1:Y:S01]  /*1190*/  LDC.64 R8, c[0x0][0xb18] ;  /* 0x0002c600ff087b82 */ /* 0x000e620000000a00 */
[----:B------:R-:W-:-:S07]  /*11a0*/  ISETP.NE.AND P0, PT, R14, 0x1, PT ;  /* 0x000000010e00780c */ /* 0x000fce0003f05270 */
[----:B------:R-:W2:Y:S08]  /*11b0*/  LDC R15, c[0x0][0xb0c] ;  /* 0x0002c300ff0f7b82 */ /* 0x000eb00000000800 */
[----:B------:R-:W3:Y:S08]  /*11c0*/  LDC R17, c[0x0][0x370] ;  /* 0x0000dc00ff117b82 */ /* 0x000ef00000000800 */
[----:B------:R-:W4:Y:S01]  /*11d0*/  LDC R16, c[0x0][0x374] ;  /* 0x0000dd00ff107b82 */ /* 0x000f220000000800 */
[----:B-1----:R-:W-:-:S07]  /*11e0*/  ISETP.NE.AND P1, PT, R8, 0x1, PT ;  /* 0x000000010800780c */ /* 0x002fce0003f25270 */
[----:B------:R-:W3:Y:S01]  /*11f0*/  LDC.64 R10, c[0x0][0xb10] ;  /* 0x0002c400ff0a7b82 */ /* 0x000ee20000000a00 */
[----:B--2---:R-:W-:-:S07]  /*1200*/  ISETP.NE.AND P2, PT, R15, 0x1, PT ;  /* 0x000000010f00780c */ /* 0x004fce0003f45270 */
[----:B------:R-:W1:Y:S08]  /*1210*/  LDC R3, c[0x0][0xb20] ;  /* 0x0002c800ff037b82 */ /* 0x000e700000000800 */
[----:B------:R-:W2:Y:S01]  /*1220*/  LDC.64 R6, c[0x0][0xb28] ;  /* 0x0002ca00ff067b82 */ /* 0x000ea20000000a00 */
[----:B----4-:R-:W-:-:S04]  /*1230*/  IMAD.HI.U32 R18, R16, R9, RZ ;  /* 0x0000000910127227 */ /* 0x010fc800078e00ff */
[----:B------:R-:W-:-:S04]  /*1240*/  IMAD.HI.U32 R9, R4, R9, RZ ;  /* 0x0000000904097227 */ /* 0x000fc800078e00ff */
[----:B---3--:R-:W-:-:S05]  /*1250*/  IMAD.HI.U32 R19, R17, R10, RZ ;  /* 0x0000000a11137227 */ /* 0x008fca00078e00ff */
[----:B------:R-:W-:Y:S01]  /*1260*/  @P2 SHF.R.U32.HI R17, RZ, R11, R19 ;  /* 0x0000000bff112219 */ /* 0x000fe20000011613 */
[C---:B------:R-:W-:Y:S01]  /*1270*/  IMAD.HI.U32 R19, R5.reuse, R10, RZ ;  /* 0x0000000a05137227 */ /* 0x040fe200078e00ff */
[-C--:B-1----:R-:W-:Y:S02]  /*1280*/  @P1 SHF.R.U32.HI R16, RZ, R3.reuse, R18 ;  /* 0x00000003ff101219 */ /* 0x082fe40000011612 */
[----:B------:R-:W-:Y:S02]  /*1290*/  SHF.R.U32.HI R9, RZ, R3, R9 ;  /* 0x00000003ff097219 */ /* 0x000fe40000011609 */
[----:B------:R-:W-:Y:S02]  /*12a0*/  SHF.R.U32.HI R19, RZ, R11, R19 ;  /* 0x0000000bff137219 */ /* 0x000fe40000011613 */
[----:B------:R-:W-:Y:S01]  /*12b0*/  SEL R9, R4, R9, !P1 ;  /* 0x0000000904097207 */ /* 0x000fe20004800000 */
[----:B--2---:R-:W-:Y:S01]  /*12c0*/  IMAD.HI.U32 R18, R16, R6, RZ ;  /* 0x0000000610127227 */ /* 0x004fe200078e00ff */
[----:B------:R-:W-:-:S03]  /*12d0*/  SEL R3, R5, R19, !P2 ;  /* 0x0000001305037207 */ /* 0x000fc60005000000 */
[----:B------:R-:W-:Y:S01]  /*12e0*/  IMAD.HI.U32 R10, R17, R6, RZ ;  /* 0x00000006110a7227 */ /* 0x000fe200078e00ff */
[----:B------:R-:W-:-:S04]  /*12f0*/  @P0 SHF.R.U32.HI R16, RZ, R7, R18 ;  /* 0x00000007ff100219 */ /* 0x000fc80000011612 */
[----:B------:R-:W-:Y:S01]  /*1300*/  @P0 SHF.R.U32.HI R17, RZ, R7, R10 ;  /* 0x00000007ff110219 */ /* 0x000fe2000001160a */
[----:B------:R-:W-:-:S04]  /*1310*/  IMAD R16, R16, R14, RZ ;  /* 0x0000000e10107224 */ /* 0x000fc800078e02ff */
[----:B------:R-:W-:Y:S01]  /*1320*/  IMAD R10, R17, R14, RZ ;  /* 0x0000000e110a7224 */ /* 0x000fe200078e02ff */
[----:B------:R-:W-:-:S04]  /*1330*/  ISETP.GE.AND P1, PT, R9, R16, PT ;  /* 0x000000100900720c */ /* 0x000fc80003f26270 */
[----:B------:R-:W-:Y:S01]  /*1340*/  ISETP.GE.OR P1, PT, R3, R10, P1 ;  /* 0x0000000a0300720c */ /* 0x000fe20000f26670 */
[----:B------:R-:W-:-:S05]  /*1350*/  IMAD.HI.U32 R10, R9, R6, RZ ;  /* 0x00000006090a7227 */ /* 0x000fca00078e00ff */
[----:B------:R-:W-:-:S04]  /*1360*/  SHF.R.U32.HI R10, RZ, R7, R10 ;  /* 0x00000007ff0a7219 */ /* 0x000fc8000001160a */
[----:B------:R-:W-:-:S03]  /*1370*/  SEL R10, R9, R10, !P0 ;  /* 0x0000000a090a7207 */ /* 0x000fc60004000000 */
[----:B------:R-:W-:Y:S01]  /*1380*/  @!P1 IMAD.HI.U32 R11, R3, R6, RZ ;  /* 0x00000006030b9227 */ /* 0x000fe200078e00ff */
[----:B------:R-:W-:-:S04]  /*1390*/  IADD3 R6, PT, PT, -R10, RZ, RZ ;  /* 0x000000ff0a067210 */ /* 0x000fc80007ffe1ff */
[----:B------:R-:W-:Y:S01]  /*13a0*/  @!P1 SHF.R.U32.HI R7, RZ, R7, R11 ;  /* 0x00000007ff079219 */ /* 0x000fe2000001160b */
[----:B------:R-:W-:Y:S01]  /*13b0*/  IMAD R6, R14, R6, R9 ;  /* 0x000000060e067224 */ /* 0x000fe200078e0209 */
[----:B------:R-:W-:Y:S02]  /*13c0*/  IADD3 R11, PT, PT, -R9, RZ, RZ ;  /* 0x000000ff090b7210 */ /* 0x000fe40007ffe1ff */
[----:B------:R-:W-:-:S03]  /*13d0*/  @!P1 SEL R7, R3, R7, !P0 ;  /* 0x0000000703079207 */ /* 0x000fc60004000000 */
[----:B------:R-:W-:Y:S02]  /*13e0*/  IMAD R4, R8, R11, R4 ;  /* 0x0000000b08047224 */ /* 0x000fe400078e0204 */
[--C-:B------:R-:W-:Y:S02]  /*13f0*/  @!P1 IMAD.IADD R10, R10, 0x1, -R7.reuse ;  /* 0x000000010a0a9824 */ /* 0x100fe400078e0a07 */
[----:B------:R-:W-:Y:S01]  /*1400*/  @!P1 IMAD R7, R6, R17, R7 ;  /* 0x0000001106079224 */ /* 0x000fe200078e0207 */
[----:B------:R-:W-:Y:S01]  /*1410*/  IADD3 R6, PT, PT, -R3, RZ, RZ ;  /* 0x000000ff03067210 */ /* 0x000fe20007ffe1ff */
[----:B------:R-:W-:Y:S02]  /*1420*/  @!P1 IMAD R9, R10, R14, R3 ;  /* 0x0000000e0a099224 */ /* 0x000fe400078e0203 */
[----:B------:R-:W-:Y:S02]  /*1430*/  @!P1 IMAD.MOV.U32 R3, RZ, RZ, R7 ;  /* 0x000000ffff039224 */ /* 0x000fe400078e0007 */
[----:B------:R-:W-:-:S02]  /*1440*/  IMAD R6, R15, R6, R5 ;  /* 0x000000060f067224 */ /* 0x000fc400078e0205 */
[----:B------:R-:W-:Y:S02]  /*1450*/  IMAD R4, R9, R8, R4 ;  /* 0x0000000809047224 */ /* 0x000fe400078e0204 */
[----:B------:R-:W-:Y:S02]  /*1460*/  IMAD R3, R3, R15, R6 ;  /* 0x0000000f03037224 */ /* 0x000fe400078e0206 */
.L_x_18:
[----:B------:R-:W-:Y:S05]  /*1470*/  BRA.U UP3, `(.L_x_19) ;  /* 0x0000000103407547 */ /* 0x000fea000b800000 */
[----:B------:R-:W1:Y:S08]  /*1480*/  LDC.64 R8, c[0x0][0xb10] ;  /* 0x0002c400ff087b82 */ /* 0x000e700000000a00 */
[----:B------:R-:W2:Y:S08]  /*1490*/  LDC.64 R6, c[0x0][0xb18] ;  /* 0x0002c600ff067b82 */ /* 0x000eb00000000a00 */
[----:B------:R-:W3:Y:S08]  /*14a0*/  LDC R10, c[0x0][0xb20] ;  /* 0x0002c800ff0a7b82 */ /* 0x000ef00000000800 */
[----:B------:R-:W4:Y:S01]  /*14b0*/  LDC R11, c[0x0][0xb0c] ;  /* 0x0002c300ff0b7b82 */ /* 0x000f220000000800 */
[----:B-1----:R-:W-:-:S05]  /*14c0*/  IMAD.HI.U32 R8, R3, R8, RZ ;  /* 0x0000000803087227 */ /* 0x002fca00078e00ff */
[----:B------:R-:W-:Y:S01]  /*14d0*/  SHF.R.U32.HI R8, RZ, R9, R8 ;  /* 0x00000009ff087219 */ /* 0x000fe20000011608 */
[----:B--2---:R-:W-:Y:S01]  /*14e0*/  IMAD.HI.U32 R7, R4, R7, RZ ;  /* 0x0000000704077227 */ /* 0x004fe200078e00ff */
[----:B------:R-:W-:-:S04]  /*14f0*/  ISETP.NE.AND P0, PT, R6, 0x1, PT ;  /* 0x000000010600780c */ /* 0x000fc80003f05270 */
[----:B---3--:R-:W-:-:S04]  /*1500*/  SHF.R.U32.HI R7, RZ, R10, R7 ;  /* 0x0000000aff077219 */ /* 0x008fc80000011607 */
[----:B------:R-:W-:Y:S02]  /*1510*/  SEL R7, R4, R7, !P0 ;  /* 0x0000000704077207 */ /* 0x000fe40004000000 */
[----:B----4-:R-:W-:-:S04]  /*1520*/  ISETP.NE.AND P1, PT, R11, 0x1, PT ;  /* 0x000000010b00780c */ /* 0x010fc80003f25270 */
[----:B------:R-:W-:-:S05]  /*1530*/  SEL R9, R3, R8, !P1 ;  /* 0x0000000803097207 */ /* 0x000fca0004800000 */
[----:B------:R-:W-:Y:S02]  /*1540*/  IMAD.IADD R8, R7, 0x1, -R9 ;  /* 0x0000000107087824 */ /* 0x000fe400078e0a09 */
[----:B------:R-:W-:Y:S02]  /*1550*/  IMAD.IADD R7, R9, 0x1, -R7 ;  /* 0x0000000109077824 */ /* 0x000fe400078e0a07 */
[----:B------:R-:W-:Y:S02]  /*1560*/  IMAD R3, R8, R11, R3 ;  /* 0x0000000b08037224 */ /* 0x000fe400078e0203 */
[----:B------:R-:W-:Y:S02]  /*1570*/  IMAD R4, R7, R6, R4 ;  /* 0x0000000607047224 */ /* 0x000fe400078e0204 */
.L_x_19:
[----:B------:R-:W-:Y:S05]  /*1580*/  BRA.U !UP1, `(.L_x_20) ;  /* 0x00000001090c7547 */ /* 0x000fea000b800000 */
[----:B------:R-:W-:Y:S01]  /*1590*/  UCGABAR_WAIT ;  /* 0x0000000000007dc7 */ /* 0x000fe20008000000 */
[----:B------:R-:W-:Y:S01]  /*15a0*/  CCTL.IVALL ;  /* 0x00000000ff00798f */ /* 0x000fe20002000000 */
[----:B------:R-:W-:Y:S05]  /*15b0*/  BRA `(.L_x_21) ;  /* 0x0000000000047947 */ /* 0x000fea0003800000 */
.L_x_20:
[----:B------:R-:W-:Y:S06]  /*15c0*/  BAR.SYNC.DEFER_BLOCKING 0x0 ;  /* 0x0000000000007b1d */ /* 0x000fec0000010000 */
.L_x_21:
[----:B------:R-:W-:Y:S05]  /*15d0*/  BRA.U UP2, `(.L_x_22) ;  /* 0x0000001502407547 */ /* 0x000fea000b800000 */
[----:B------:R-:W1:Y:S01]  /*15e0*/  LDCU UR4, c[0x0][0x38c] ;  /* 0x00007180ff0477ac */ /* 0x000e620008000800 */
[----:B------:R-:W2:Y:S01]  /*15f0*/  LDC R8, c[0x0][0x370] ;  /* 0x0000dc00ff087b82 */ /* 0x000ea20000000800 */
[C---:B------:R-:W-:Y:S02]  /*1600*/  IMAD.SHL.U32 R17, R5.reuse, 0x80, RZ ;  /* 0x0000008005117824 */ /* 0x040fe400078e00ff */
[----:B------:R-:W-:Y:S01]  /*1610*/  HFMA2 R15, -RZ, RZ, 0, 5.9604644775390625e-08 ;  /* 0x00000001ff0f7431 */ /* 0x000fe200000001ff */
[----:B------:R-:W-:Y:S01]  /*1620*/  UISETP.NE.AND UP1, UPT, UR10, URZ, UPT ;  /* 0x000000ff0a00728c */ /* 0x000fe2000bf25270 */
[----:B------:R-:W-:Y:S01]  /*1630*/  ISETP.NE.AND P4, PT, R2, RZ, P5 ;  /* 0x000000ff0200720c */ /* 0x000fe20002f85270 */
[----:B------:R-:W-:Y:S01]  /*1640*/  IMAD.SHL.U32 R16, R5, 0x40, RZ ;  /* 0x0000004005107824 */ /* 0x000fe200078e00ff */
[----:B------:R-:W-:Y:S01]  /*1650*/  CS2R R12, SRZ ;  /* 0x00000000000c7805 */ /* 0x000fe2000001ff00 */
[----:B------:R-:W-:Y:S01]  /*1660*/  IMAD.MOV.U32 R14, RZ, RZ, RZ ;  /* 0x000000ffff0e7224 */ /* 0x000fe200078e00ff */
[----:B------:R-:W3:Y:S01]  /*1670*/  LDC R0, c[0x0][0x374] ;  /* 0x0000dd00ff007b82 */ /* 0x000ee20000000800 */
[----:B------:R-:W-:Y:S01]  /*1680*/  MOV R11, 0x1 ;  /* 0x00000001000b7802 */ /* 0x000fe20000000f00 */
[----:B------:R-:W-:Y:S01]  /*1690*/  USEL UR22, UR13, 0x2, UP1 ;  /* 0x000000020d167887 */ /* 0x000fe20008800000 */
[----:B------:R-:W-:Y:S01]  /*16a0*/  LOP3.LUT R17, R17, 0x80, RZ, 0xc0, !PT ;  /* 0x0000008011117812 */ /* 0x000fe200078ec0ff */
[----:B------:R-:W4:Y:S01]  /*16b0*/  LDCU.64 UR14, c[0x0][0x348] ;  /* 0x00006900ff0e77ac */ /* 0x000f220008000a00 */
[----:B------:R-:W-:Y:S01]  /*16c0*/  UMOV UR23, URZ ;  /* 0x000000ff00177c82 */ /* 0x000fe20008000000 */
[----:B-1----:R-:W-:-:S04]  /*16d0*/  UIADD3 UR5, UPT, UPT, UR4, 0x3f, URZ ;  /* 0x0000003f04057890 */ /* 0x002fc8000fffe0ff */
[----:B------:R-:W-:-:S04]  /*16e0*/  USHF.R.S32.HI UR6, URZ, 0x1f, UR5 ;  /* 0x0000001fff067899 */ /* 0x000fc80008011405 */
[----:B------:R-:W-:Y:S02]  /*16f0*/  ULEA.HI UR6, UR6, UR5, URZ, 0x6 ;  /* 0x0000000506067291 */ /* 0x000fe4000f8f30ff */
[----:B------:R-:W-:Y:S02]  /*1700*/  UIADD3 UR5, UPT, UPT, UR4, -0x1, URZ ;  /* 0xffffffff04057890 */ /* 0x000fe4000fffe0ff */
[----:B------:R-:W-:Y:S02]  /*1710*/  USHF.R.S32.HI UR6, URZ, 0x6, UR6 ;  /* 0x00000006ff067899 */ /* 0x000fe40008011406 */
[----:B------:R-:W-:Y:S02]  /*1720*/  UISETP.GE.U32.AND UP2, UPT, UR5, -0x7f, UPT ;  /* 0xffffff810500788c */ /* 0x000fe4000bf46070 */
[----:B------:R-:W-:Y:S02]  /*1730*/  UISETP.LT.U32.AND UP0, UPT, UR6, 0x8, UPT ;  /* 0x000000080600788c */ /* 0x000fe4000bf01070 */
[----:B------:R-:W-:-:S02]  /*1740*/  UIADD3 UR4, UPT, UPT, UR4, 0x7e, URZ ;  /* 0x0000007e04047890 */ /* 0x000fc4000fffe0ff */
[----:B------:R-:W-:-:S04]  /*1750*/  USEL UR5, UR6, 0x8, UP0 ;  /* 0x0000000806057887 */ /* 0x000fc80008000000 */
[----:B------:R-:W-:Y:S02]  /*1760*/  UIADD3 UR21, UPT, UPT, UR5, -0x1, URZ ;  /* 0xffffffff05157890 */ /* 0x000fe4000fffe0ff */
[----:B------:R-:W-:Y:S02]  /*1770*/  @UP2 UIADD3 UR21, UPT, UPT, UR5, URZ, URZ ;  /* 0x000000ff05152290 */ /* 0x000fe4000fffe0ff */
[----:B------:R-:W-:Y:S02]  /*1780*/  UIADD3 UR24, UPT, UPT, UR6, -UR5, URZ ;  /* 0x8000000506187290 */ /* 0x000fe4000fffe0ff */
[----:B------:R-:W-:Y:S02]  /*1790*/  UIADD3 UR13, UPT, UPT, UR21, 0x1, URZ ;  /* 0x00000001150d7890 */ /* 0x000fe4000fffe0ff */
[----:B--2-4-:R-:W-:-:S12]  /*17a0*/  UIADD3 UR21, UPT, UPT, -UR21, URZ, URZ ;  /* 0x000000ff15157290 */ /* 0x014fd8000fffe1ff */
.L_x_42:
[----:B------:R-:W-:Y:S01]  /*17b0*/  UISETP.NE.AND UP0, UPT, UR46, URZ, UPT ;  /* 0x000000ff2e00728c */ /* 0x000fe2000bf05270 */
[----:B------:R-:W1:Y:S08]  /*17c0*/  S2UR UR46, SR_CgaCtaId ;  /* 0x00000000002e79c3 */ /* 0x000e700000008800 */
[----:B------:R-:W-:Y:S05]  /*17d0*/  BRA.U UP0, `(.L_x_23) ;  /* 0x0000000100347547 */ /* 0x000fea000b800000 */
[----:B------:R-:W2:Y:S01]  /*17e0*/  S2R R2, SR_CgaCtaId ;  /* 0x0000000000027919 */ /* 0x000ea20000008800 */
[----:B------:R-:W-:-:S04]  /*17f0*/  MOV R5, 0x400 ;  /* 0x0000040000057802 */ /* 0x000fc80000000f00 */
[----:B--2---:R-:W-:Y:S02]  /*1800*/  LEA R2, R2, R5, 0x18 ;  /* 0x0000000502027211 */ /* 0x004fe400078ec0ff */
[----:B------:R-:W-:-:S03]  /*1810*/  SHF.L.U32 R5, R11, 0x1f, RZ ;  /* 0x0000001f0b057819 */ /* 0x000fc600000006ff */
[----:B------:R-:W-:-:S04]  /*1820*/  IMAD R2, R12, 0x8, R2 ;  /* 0x000000080c027824 */ /* 0x000fc800078e0202 */
[----:B------:R-:W2:Y:S02]  /*1830*/  SYNCS.PHASECHK.TRANS64.TRYWAIT P0, [R2+URZ+0x140], R5 ;  /* 0x00014005020075a7 */ /* 0x000ea400080011ff */
[----:B--2---:R-:W-:Y:S05]  /*1840*/  @!P0 BRA `(.L_x_24) ;  /* 0x0000008400148947 */ /* 0x004fea0003800000 */
.L_x_155:
[----:B------:R-:W-:Y:S01]  /*1850*/  VIADD R12, R12, 0x1 ;  /* 0x000000010c0c7836 */ /* 0x000fe20000000000 */
[----:B------:R2:W-:Y:S04]  /*1860*/  SYNCS.ARRIVE.TRANS64.A1T0 RZ, [R2+URZ+0x130], RZ ;  /* 0x000130ff02ff79a7 */ /* 0x0005e800081000ff */
[----:B------:R-:W-:-:S04]  /*1870*/  ISETP.NE.AND P0, PT, R12, 0x2, PT ;  /* 0x000000020c00780c */ /* 0x000fc80003f05270 */
[----:B------:R-:W-:Y:S02]  /*1880*/  SEL R12, R12, RZ, P0 ;  /* 0x000000ff0c0c7207 */ /* 0x000fe40000000000 */
[----:B--2---:R-:W-:-:S04]  /*1890*/  SEL R2, RZ, 0x1, P0 ;  /* 0x00000001ff027807 */ /* 0x004fc80000000000 */
[----:B------:R-:W-:-:S07]  /*18a0*/  LOP3.LUT R11, R11, R2, RZ, 0x3c, !PT ;  /* 0x000000020b0b7212 */ /* 0x000fce00078e3cff */
.L_x_23:
[----:B------:R-:W-:Y:S01]  /*18b0*/  UMOV UR7, 0x400 ;  /* 0x0000040000077882 */ /* 0x000fe20000000000 */
[----:B------:R-:W-:Y:S01]  /*18c0*/  SHF.L.U32 R2, R15, 0x1f, RZ ;  /* 0x0000001f0f027819 */ /* 0x000fe200000006ff */
[----:B-1----:R-:W-:Y:S01]  /*18d0*/  ULEA UR7, UR46, UR7, 0x18 ;  /* 0x000000072e077291 */ /* 0x002fe2000f8ec0ff */
[----:B------:R-:W-:Y:S01]  /*18e0*/  R2UR UR51, R16 ;  /* 0x00000000103372ca */ /* 0x000fe200000e0000 */
[----:B------:R-:W-:Y:S01]  /*18f0*/  UISETP.GE.U32.AND UP0, UPT, UR4, 0x7f, UPT ;  /* 0x0000007f0400788c */ /* 0x000fe2000bf06070 */
[----:B------:R-:W-:Y:S01]  /*1900*/  R2UR UR11, R17 ;  /* 0x00000000110b72ca */ /* 0x000fe200000e0000 */
[----:B------:R-:W-:Y:S01]  /*1910*/  ULEA UR8, UR23, UR7, 0x3 ;  /* 0x0000000717087291 */ /* 0x000fe2000f8e18ff */
[----:B------:R-:W-:-:S08]  /*1920*/  UMOV UR25, URZ ;  /* 0x000000ff00197c82 */ /* 0x000fd00008000000 */
[----:B------:R1:W2:Y:S01]  /*1930*/  SYNCS.PHASECHK.TRANS64.TRYWAIT P0, [UR8+0x40], R2 ;  /* 0x00004002ff0075a7 */ /* 0x0002a20008001108 */
[----:B------:R-:W-:-:S13]  /*1940*/  R2UR UR8, R4 ;  /* 0x00000000040872ca */ /* 0x000fda00000e0000 */
[----:B------:R-:W-:Y:S01]  /*1950*/  ULEA UR11, UR8, UR11, 0x8 ;  /* 0x0000000b080b7291 */ /* 0x000fe2000f8e40ff */
[----:B-1----:R-:W-:-:S05]  /*1960*/  LEA.HI R2, R3, R3, RZ, 0x1 ;  /* 0x0000000303027211 */ /* 0x002fca00078f08ff */
[----:B------:R-:W-:-:S05]  /*1970*/  IMAD.SHL.U32 R2, R2, 0x40, RZ ;  /* 0x0000004002027824 */ /* 0x000fca00078e00ff */
[----:B------:R-:W-:-:S04]  /*1980*/  LOP3.LUT R2, R2, 0xffffff80, RZ, 0xc0, !PT ;  /* 0xffffff8002027812 */ /* 0x000fc800078ec0ff */
[----:B------:R-:W-:-:S13]  /*1990*/  R2UR UR9, R2 ;  /* 0x00000000020972ca */ /* 0x000fda00000e0000 */
[----:B------:R-:W-:Y:S01]  /*19a0*/  ULOP3.LUT UR51, UR9, 0x40, UR51, 0xf8, !UPT ;  /* 0x0000004009337892 */ /* 0x000fe2000f8ef833 */
[----:B------:R-:W-:Y:S11]  /*19b0*/  BRA.U !UP0, `(.L_x_25) ;  /* 0x0000000108c07547 */ /* 0x000ff6000b800000 */
[----:B------:R-:W-:Y:S01]  /*19c0*/  UMOV UR16, UR21 ;  /* 0x0000001500107c82 */ /* 0x000fe20008000000 */
[----:B------:R-:W-:Y:S01]  /*19d0*/  UMOV UR17, UR23 ;  /* 0x0000001700117c82 */ /* 0x000fe20008000000 */
[----:B------:R-:W-:-:S05]  /*19e0*/  UMOV UR50, URZ ;  /* 0x000000ff00327c82 */ /* 0x000fca0008000000 */
.L_x_31:
[----:B------:R-:W-:Y:S01]  /*19f0*/  ULEA UR49, UR17, UR7, 0x3 ;  /* 0x0000000711317291 */ /* 0x000fe2000f8e18ff */
[----:B------:R-:W-:Y:S01]  /*1a00*/  @P5 MOV R3, 0xc000 ;  /* 0x0000c00000035802 */ /* 0x000fe20000000f00 */
[----:B-12-4-:R-:W-:Y:S10]  /*1a10*/  @P0 BRA `(.L_x_26) ;  /* 0x00000000000c0947 */ /* 0x016ff40003800000 */
[----:B------:R-:W-:-:S04]  /*1a20*/  SHF.L.U32 R4, R15, 0x1f, RZ ;  /* 0x0000001f0f047819 */ /* 0x000fc800000006ff */
[----:B------:R-:W1:Y:S02]  /*1a30*/  SYNCS.PHASECHK.TRANS64.TRYWAIT P0, [UR49+0x40], R4 ;  /* 0x00004004ff0075a7 */ /* 0x000e640008001131 */
[----:B-1----:R-:W-:Y:S05]  /*1a40*/  @!P0 BRA `(.L_x_27) ;  /* 0x0000008000a88947 */ /* 0x002fea0003800000 */
.L_x_26:
[----:B------:R2:W-:Y:S01]  /*1a50*/  @P5 SYNCS.ARRIVE.TRANS64 RZ, [UR49], R3 ;  /* 0x00000003ffff59a7 */ /* 0x0005e20008000031 */
[----:B------:R-:W-:Y:S02]  /*1a60*/  ULOP3.LUT UR8, UR22, 0x2, URZ, 0xfc, !UPT ;  /* 0x0000000216087892 */ /* 0x000fe4000f8efcff */
[----:B------:R-:W-:Y:S02]  /*1a70*/  UIADD3 UR16, UPT, UPT, UR16, 0x1, URZ ;  /* 0x0000000110107890 */ /* 0x000fe4000fffe0ff */
[----:B------:R-:W-:Y:S02]  /*1a80*/  UISETP.NE.AND UP0, UPT, UR8, 0x2, UPT ;  /* 0x000000020800788c */ /* 0x000fe4000bf05270 */
[----:B------:R-:W-:-:S07]  /*1a90*/  UISETP.NE.AND UP2, UPT, UR16, 0x1, UPT ;  /* 0x000000011000788c */ /* 0x000fce000bf45270 */
[----:B------:R-:W-:Y:S05]  /*1aa0*/  BRA.U UP0, `(.L_x_28) ;  /* 0x0000000100047547 */ /* 0x000fea000b800000 */
[----:B------:R-:W-:Y:S05]  /*1ab0*/  BPT.TRAP 0x1 ;  /* 0x000000040000795c */ /* 0x000fea0000300000 */
.L_x_28:
[----:B------:R-:W-:Y:S04]  /*1ac0*/  BSSY.RECONVERGENT B0, `(.L_x_29) ;  /* 0x0000003000007945 */ /* 0x000fe80003800200 */
[----:B------:R-:W-:Y:S05]  /*1ad0*/  @!P4 BRA `(.L_x_30) ;  /* 0x000000000004c947 */ /* 0x000fea0003800000 */
[----:B------:R-:W-:Y:S05]  /*1ae0*/  BPT.TRAP 0x1 ;  /* 0x000000040000795c */ /* 0x000fea0000300000 */
.L_x_30:
[----:B------:R-:W-:Y:S05]  /*1af0*/  BSYNC.RECONVERGENT B0 ;  /* 0x0000000000007941 */ /* 0x000fea0003800200 */
.L_x_29:
[----:B------:R-:W-:Y:S02]  /*1b00*/  UIADD3 UR23, UPT, UPT, UR17, 0x1, URZ ;  /* 0x0000000111177890 */ /* 0x000fe4000fffe0ff */
[----:B------:R-:W-:Y:S02]  /*1b10*/  ULEA UR48, UR17, UR7, 0xd ;  /* 0x0000000711307291 */ /* 0x000fe4000f8e68ff */
[----:B------:R-:W-:Y:S02]  /*1b20*/  UISETP.NE.AND UP0, UPT, UR23, 0x8, UPT ;  /* 0x000000081700788c */ /* 0x000fe4000bf05270 */
[----:B------:R-:W-:Y:S02]  /*1b30*/  UIADD3 UR28, UP1, UPT, UR14, 0x80, URZ ;  /* 0x000000800e1c7890 */ /* 0x000fe4000ff3e0ff */
[----:B------:R-:W-:Y:S02]  /*1b40*/  USEL UR9, URZ, 0x1, UP0 ;  /* 0x00000001ff097887 */ /* 0x000fe40008000000 */
[----:B------:R-:W-:-:S02]  /*1b50*/  USEL UR23, UR23, URZ, UP0 ;  /* 0x000000ff17177287 */ /* 0x000fc40008000000 */
[----:B------:R-:W-:Y:S02]  /*1b60*/  UIADD3 UR26, UP0, UPT, UR14, 0x180, URZ ;  /* 0x000001800e1a7890 */ /* 0x000fe4000ff1e0ff */
[----:B------:R-:W-:Y:S01]  /*1b70*/  ULEA UR8, UR23, UR7, 0x3 ;  /* 0x0000000717087291 */ /* 0x000fe2000f8e18ff */
[----:B------:R-:W-:Y:S01]  /*1b80*/  LOP3.LUT R15, R15, UR9, RZ, 0x3c, !PT ;  /* 0x000000090f0f7c12 */ /* 0x000fe2000f8e3cff */
[----:B------:R-:W-:Y:S02]  /*1b90*/  ULOP3.LUT UR49, UR49, 0xfefffff8, URZ, 0xc0, !UPT ;  /* 0xfefffff831317892 */ /* 0x000fe4000f8ec0ff */
[----:B------:R-:W-:Y:S01]  /*1ba0*/  UIADD3.X UR29, UPT, UPT, URZ, UR15, URZ, UP1, !UPT ;  /* 0x0000000fff1d7290 */ /* 0x000fe20008ffe4ff */
[----:B-1----:R-:W-:Y:S01]  /*1bb0*/  SHF.L.U32 R2, R15, 0x1f, RZ ;  /* 0x0000001f0f027819 */ /* 0x002fe200000006ff */
[----:B------:R-:W-:Y:S02]  /*1bc0*/  UIADD3 UR48, UPT, UPT, UR48, 0x8400, URZ ;  /* 0x0000840030307890 */ /* 0x000fe4000fffe0ff */
[----:B------:R-:W-:Y:S01]  /*1bd0*/  UIADD3.X UR27, UPT, UPT, URZ, UR15, URZ, UP0, !UPT ;  /* 0x0000000fff1b7290 */ /* 0x000fe200087fe4ff */
[----:B------:R1:W4:Y:S01]  /*1be0*/  SYNCS.PHASECHK.TRANS64.TRYWAIT P0, [UR8+0x40], R2 ;  /* 0x00004002ff0075a7 */ /* 0x0003220008001108 */
[----:B------:R-:W-:Y:S01]  /*1bf0*/  ULEA UR8, UR17, UR7, 0xe ;  /* 0x0000000711087291 */ /* 0x000fe2000f8e70ff */
[----:B------:R-:W-:Y:S01]  /*1c00*/  UMOV UR18, 0x0 ;  /* 0x0000000000127882 */ /* 0x000fe20000000000 */
[----:B------:R-:W-:-:S02]  /*1c10*/  UMOV UR19, 0x10000000 ;  /* 0x1000000000137882 */ /* 0x000fc40000000000 */
[----:B------:R-:W-:Y:S01]  /*1c20*/  UIADD3 UR8, UPT, UPT, UR8, 0x18400, URZ ;  /* 0x0001840008087890 */ /* 0x000fe2000fffe0ff */
[----:B------:R2:W-:Y:S01]  /*1c30*/  UTMALDG.3D.2CTA [UR48], [UR28], desc[UR18] ;  /* 0x000012301c0075b4 */ /* 0x0005e20008211000 */
[----:B------:R-:W-:Y:S01]  /*1c40*/  UMOV UR10, UR50 ;  /* 0x00000032000a7c82 */ /* 0x000fe20008000000 */
[----:B------:R-:W-:Y:S01]  /*1c50*/  UMOV UR12, UR52 ;  /* 0x00000034000c7c82 */ /* 0x000fe20008000000 */
[----:B------:R-:W-:Y:S01]  /*1c60*/  UMOV UR9, UR49 ;  /* 0x0000003100097c82 */ /* 0x000fe20008000000 */
[----:B------:R-:W-:Y:S01]  /*1c70*/  UMOV UR25, UR13 ;  /* 0x0000000d00197c82 */ /* 0x000fe20008000000 */
[----:B------:R-:W-:-:S03]  /*1c80*/  UMOV UR17, UR23 ;  /* 0x0000001700117c82 */ /* 0x000fc60008000000 */
[----:B------:R1:W-:Y:S01]  /*1c90*/  UTMALDG.3D.2CTA [UR8], [UR26], desc[UR18] ;  /* 0x000012081a0075b4 */ /* 0x0003e20008211000 */
[----:B--2---:R-:W-:Y:S01]  /*1ca0*/  UIADD3 UR50, UPT, UPT, UR50, 0x40, URZ ;  /* 0x0000004032327890 */ /* 0x004fe2000fffe0ff */
[----:B------:R-:W-:Y:S11]  /*1cb0*/  BRA.U UP2, `(.L_x_31) ;  /* 0xfffffffd024c7547 */ /* 0x000ff6000b83ffff */
.L_x_25:
[----:B--2-4-:R-:W-:Y:S01]  /*1cc0*/  PLOP3.LUT P0, PT, PT, PT, UP5, 0x80, 0x8 ;  /* 0x000000000008781c */ /* 0x014fe20003f0f058 */
[----:B-1----:R-:W-:Y:S01]  /*1cd0*/  ULEA UR8, UR23, UR7, 0x3 ;  /* 0x0000000717087291 */ /* 0x002fe2000f8e18ff */
[----:B------:R-:W-:Y:S01]  /*1ce0*/  SHF.L.U32 R2, R15, 0x1f, RZ ;  /* 0x0000001f0f027819 */ /* 0x000fe200000006ff */
[----:B------:R-:W-:-:S10]  /*1cf0*/  UISETP.GT.AND UP0, UPT, UR6, UR5, UPT ;  /* 0x000000050600728c */ /* 0x000fd4000bf04270 */
[----:B------:R-:W-:Y:S01]  /*1d00*/  @!P0 SYNCS.ARRIVE.TRANS64.A1T0 RZ, [UR7+0xc8], RZ ;  /* 0x0000c8ffffff89a7 */ /* 0x000fe20008100007 */
[----:B------:R1:W2:Y:S01]  /*1d10*/  SYNCS.PHASECHK.TRANS64.TRYWAIT P0, [UR8+0x40], R2 ;  /* 0x00004002ff0075a7 */ /* 0x0002a20008001108 */
[----:B------:R-:W-:Y:S05]  /*1d20*/  BRA.U !UP0, `(.L_x_32) ;  /* 0x0000000108c07547 */ /* 0x000fea000b800000 */
[----:B------:R-:W-:Y:S01]  /*1d30*/  UIADD3 UR26, UPT, UPT, UR24, UR25, URZ ;  /* 0x00000019181a7290 */ /* 0x000fe2000fffe0ff */
[----:B------:R-:W-:-:S11]  /*1d40*/  UMOV UR27, UR23 ;  /* 0x00000017001b7c82 */ /* 0x000fd60008000000 */
.L_x_38:
[----:B------:R-:W-:Y:S01]  /*1d50*/  ULEA UR17, UR27, UR7, 0x3 ;  /* 0x000000071b117291 */ /* 0x000fe2000f8e18ff */
[----:B--2---:R-:W-:Y:S01]  /*1d60*/  @P5 MOV R3, 0xc000 ;  /* 0x0000c00000035802 */ /* 0x004fe20000000f00 */
[----:B-12---:R-:W-:Y:S10]  /*1d70*/  @P0 BRA `(.L_x_33) ;  /* 0x00000000000c0947 */ /* 0x006ff40003800000 */
[----:B------:R-:W-:-:S04]  /*1d80*/  SHF.L.U32 R4, R15, 0x1f, RZ ;  /* 0x0000001f0f047819 */ /* 0x000fc800000006ff */
[----:B------:R-:W2:Y:S02]  /*1d90*/  SYNCS.PHASECHK.TRANS64.TRYWAIT P0, [UR17+0x40], R4 ;  /* 0x00004004ff0075a7 */ /* 0x000ea40008001111 */
[----:B--2---:R-:W-:Y:S05]  /*1da0*/  @!P0 BRA `(.L_x_34) ;  /* 0x0000007c00e88947 */ /* 0x004fea0003800000 */
.L_x_33:
[----:B------:R2:W-:Y:S01]  /*1db0*/  @P5 SYNCS.ARRIVE.TRANS64 RZ, [UR17], R3 ;  /* 0x00000003ffff59a7 */ /* 0x0005e20008000011 */
[----:B------:R-:W-:-:S04]  /*1dc0*/  ULOP3.LUT UR8, UR22, 0x2, URZ, 0xfc, !UPT ;  /* 0x0000000216087892 */ /* 0x000fc8000f8efcff */
[----:B------:R-:W-:-:S09]  /*1dd0*/  UISETP.NE.AND UP0, UPT, UR8, 0x2, UPT ;  /* 0x000000020800788c */ /* 0x000fd2000bf05270 */
[----:B------:R-:W-:Y:S05]  /*1de0*/  BRA.U UP0, `(.L_x_35) ;  /* 0x0000000100047547 */ /* 0x000fea000b800000 */
[----:B------:R-:W-:Y:S05]  /*1df0*/  BPT.TRAP 0x1 ;  /* 0x000000040000795c */ /* 0x000fea0000300000 */
.L_x_35:
[----:B------:R-:W-:Y:S04]  /*1e00*/  BSSY.RECONVERGENT B0, `(.L_x_36) ;  /* 0x0000003000007945 */ /* 0x000fe80003800200 */
[----:B------:R-:W-:Y:S05]  /*1e10*/  @!P4 BRA `(.L_x_37) ;  /* 0x000000000004c947 */ /* 0x000fea0003800000 */
[----:B------:R-:W-:Y:S05]  /*1e20*/  BPT.TRAP 0x1 ;  /* 0x000000040000795c */ /* 0x000fea0000300000 */
.L_x_37:
[----:B------:R-:W-:Y:S05]  /*1e30*/  BSYNC.RECONVERGENT B0 ;  /* 0x0000000000007941 */ /* 0x000fea0003800200 */
.L_x_36:
        /* <DEDUP_REMOVED lines=9> */
[----:B------:R-:W-:Y:S02]  /*1ed0*/  USHF.L.U32 UR18, UR25, 0x6, URZ ;  /* 0x0000000619127899 */ /* 0x000fe400080006ff */
[----:B------:R-:W-:Y:S01]  /*1ee0*/  ULOP3.LUT UR17, UR17, 0xfefffff8, URZ, 0xc0, !UPT ;  /* 0xfefffff811117892 */ /* 0x000fe2000f8ec0ff */
[----:B-1----:R-:W-:Y:S01]  /*1ef0*/  SHF.L.U32 R2, R15, 0x1f, RZ ;  /* 0x0000001f0f027819 */ /* 0x002fe200000006ff */
[----:B------:R-:W-:Y:S02]  /*1f00*/  UIADD3 UR16, UPT, UPT, UR16, 0x8400, URZ ;  /* 0x0000840010107890 */ /* 0x000fe4000fffe0ff */
[----:B------:R-:W-:Y:S01]  /*1f10*/  UIADD3.X UR33, UPT, UPT, URZ, UR15, URZ, UP1, !UPT ;  /* 0x0000000fff217290 */ /* 0x000fe20008ffe4ff */
[----:B------:R4:W1:Y:S01]  /*1f20*/  SYNCS.PHASECHK.TRANS64.TRYWAIT P0, [UR8+0x40], R2 ;  /* 0x00004002ff0075a7 */ /* 0x0008620008001108 */
[----:B------:R-:W-:-:S02]  /*1f30*/  ULEA UR8, UR27, UR7, 0xe ;  /* 0x000000071b087291 */ /* 0x000fc4000f8e70ff */
[----:B------:R-:W-:Y:S02]  /*1f40*/  UIADD3.X UR31, UPT, UPT, URZ, UR15, URZ, UP0, !UPT ;  /* 0x0000000fff1f7290 */ /* 0x000fe400087fe4ff */
[----:B------:R-:W-:Y:S01]  /*1f50*/  UIADD3 UR8, UPT, UPT, UR8, 0x18400, URZ ;  /* 0x0001840008087890 */ /* 0x000fe2000fffe0ff */
[----:B------:R-:W-:Y:S01]  /*1f60*/  UMOV UR28, 0x0 ;  /* 0x00000000001c7882 */ /* 0x000fe20000000000 */
[----:B------:R-:W-:Y:S01]  /*1f70*/  UMOV UR29, 0x10000000 ;  /* 0x10000000001d7882 */ /* 0x000fe20000000000 */
[----:B------:R-:W-:Y:S01]  /*1f80*/  UMOV UR19, UR51 ;  /* 0x0000003300137c82 */ /* 0x000fe20008000000 */
[----:B------:R-:W-:Y:S01]  /*1f90*/  UMOV UR20, UR52 ;  /* 0x0000003400147c82 */ /* 0x000fe20008000000 */
[----:B------:R-:W-:Y:S01]  /*1fa0*/  UMOV UR12, UR52 ;  /* 0x00000034000c7c82 */ /* 0x000fe20008000000 */
[----:B------:R-:W-:Y:S01]  /*1fb0*/  UMOV UR9, UR17 ;  /* 0x0000001100097c82 */ /* 0x000fe20008000000 */
[----:B------:R-:W-:Y:S01]  /*1fc0*/  UMOV UR10, UR18 ;  /* 0x00000012000a7c82 */ /* 0x000fe20008000000 */
[----:B------:R4:W-:Y:S01]  /*1fd0*/  UTMALDG.3D.2CTA [UR16], [UR32], desc[UR28] ;  /* 0x00001c10200075b4 */ /* 0x0009e20008211000 */
[----:B------:R-:W-:Y:S01]  /*1fe0*/  UIADD3 UR25, UPT, UPT, UR25, 0x1, URZ ;  /* 0x0000000119197890 */ /* 0x000fe2000fffe0ff */
[----:B------:R-:W-:-:S03]  /*1ff0*/  UMOV UR27, UR23 ;  /* 0x00000017001b7c82 */ /* 0x000fc60008000000 */
[----:B------:R-:W-:Y:S01]  /*2000*/  UISETP.NE.AND UP0, UPT, UR25, UR26, UPT ;  /* 0x0000001a1900728c */ /* 0x000fe2000bf05270 */
[----:B------:R4:W-:Y:S08]  /*2010*/  UTMALDG.3D.2CTA [UR8], [UR30], desc[UR28] ;  /* 0x00001c081e0075b4 */ /* 0x0009f00008211000 */
[----:B----4-:R-:W-:Y:S05]  /*2020*/  BRA.U UP0, `(.L_x_38) ;  /* 0xfffffffd00487547 */ /* 0x010fea000b83ffff */
.L_x_32:
[C---:B-1----:R-:W-:Y:S01]  /*2030*/  LEA R2, R14.reuse, UR7, 0x3 ;  /* 0x000000070e027c11 */ /* 0x042fe2000f8e18ff */
[----:B------:R-:W-:Y:S01]  /*2040*/  NOP ;  /* 0x0000000000007918 */ /* 0x000fe20000000000 */
[----:B--2---:R-:W-:Y:S02]  /*2050*/  SHF.L.U32 R3, R13, 0x1f, RZ ;  /* 0x0000001f0d037819 */ /* 0x004fe400000006ff */
[----:B------:R-:W-:Y:S02]  /*2060*/  LEA R4, R14, UR7, 0x4 ;  /* 0x000000070e047c11 */ /* 0x000fe4000f8e20ff */
[----:B------:R-:W1:Y:S02]  /*2070*/  SYNCS.PHASECHK.TRANS64.TRYWAIT P0, [R2+URZ+0xd0], R3 ;  /* 0x0000d003020075a7 */ /* 0x000e6400080011ff */
[----:B-1----:R-:W-:Y:S05]  /*2080*/  @!P0 BRA `(.L_x_39) ;  /* 0x0000007c00488947 */ /* 0x002fea0003800000 */
.L_x_158:
[----:B------:R-:W2:Y:S01]  /*2090*/  LDS.128 R4, [R4+0x160] ;  /* 0x0001600004047984 */ /* 0x000ea20000000c00 */
[----:B------:R-:W-:Y:S01]  /*20a0*/  ISETP.GE.AND P0, PT, R40, 0x1, PT ;  /* 0x000000012800780c */ /* 0x000fe20003f06270 */
[----:B-1----:R-:W-:Y:S01]  /*20b0*/  VIADD R2, R2, 0xe0 ;  /* 0x000000e002027836 */ /* 0x002fe20000000000 */
[----:B------:R-:W-:Y:S01]  /*20c0*/  @!PT LDS RZ, [RZ] ;  /* 0x00000000fffff984 */ /* 0x000fe20000000800 */
[----:B------:R-:W-:Y:S01]  /*20d0*/  @!PT LDS RZ, [RZ] ;  /* 0x00000000fffff984 */ /* 0x000fe20000000800 */
[----:B------:R-:W-:Y:S01]  /*20e0*/  @!PT LDS RZ, [RZ] ;  /* 0x00000000fffff984 */ /* 0x000fe20000000800 */
[----:B------:R-:W-:Y:S01]  /*20f0*/  @!PT LDS RZ, [RZ] ;  /* 0x00000000fffff984 */ /* 0x000fe20000000800 */
[----:B------:R1:W-:Y:S06]  /*2100*/  MEMBAR.ALL.CTA ;  /* 0x0000000000007992 */ /* 0x0003ec0000008000 */
[----:B-1----:R-:W1:Y:S01]  /*2110*/  FENCE.VIEW.ASYNC.S ;  /* 0x00000000000073c6 */ /* 0x002e620000000000 */
[----:B------:R-:W-:-:S04]  /*2120*/  PRMT R2, RZ, 0x654, R2 ;  /* 0x00000654ff027816 */ /* 0x000fc80000000002 */
[----:B-1----:R1:W-:Y:S01]  /*2130*/  SYNCS.ARRIVE.TRANS64.RED.A1T0 RZ, [R2+URZ], RZ ;  /* 0x000000ff02ff79a7 */ /* 0x0023e200081004ff */
[----:B--2---:R-:W-:-:S13]  /*2140*/  LOP3.LUT P2, RZ, R6, 0x1, RZ, 0xc0, !PT ;  /* 0x0000000106ff7812 */ /* 0x004fda000784c0ff */
[----:B------:R-:W-:Y:S01]  /*2150*/  @P2 SHF.R.U32.HI R3, RZ, 0x10, R5 ;  /* 0x00000010ff032819 */ /* 0x000fe20000011605 */
[----:B------:R-:W-:Y:S01]  /*2160*/  VOTEU.ANY UP0, P2 ;  /* 0x0000000000ff7886 */ /* 0x000fe20001000100 */
[----:B------:R-:W-:Y:S02]  /*2170*/  @P2 MOV R10, R4 ;  /* 0x00000004000a2202 */ /* 0x000fe40000000f00 */
[----:B------:R-:W-:Y:S02]  /*2180*/  @P2 R2UR.BROADCAST UR8, R3 ;  /* 0x00000000030822ca */ /* 0x000fe400008e0000 */
[----:B------:R-:W-:-:S11]  /*2190*/  @P2 LOP3.LUT R9, R5, 0xffff, RZ, 0xc0, !PT ;  /* 0x0000ffff05092812 */ /* 0x000fd600078ec0ff */
[----:B------:R-:W-:Y:S01]  /*21a0*/  @UP0 UMOV UR52, UR8 ;  /* 0x0000000800340c82 */ /* 0x000fe20008000000 */
[----:B-1----:R-:W-:Y:S05]  /*21b0*/  @!P0 BRA `(.L_x_40) ;  /* 0x0000000000b88947 */ /* 0x002fea0003800000 */
[----:B------:R-:W3:Y:S01]  /*21c0*/  LDC.64 R4, c[0x0][0xb18] ;  /* 0x0002c600ff047b82 */ /* 0x000ee20000000a00 */
[----:B------:R-:W-:-:S07]  /*21d0*/  ISETP.NE.AND P3, PT, R40, 0x1, PT ;  /* 0x000000012800780c */ /* 0x000fce0003f65270 */
[----:B------:R-:W1:Y:S08]  /*21e0*/  LDC.64 R6, c[0x0][0xb10] ;  /* 0x0002c400ff067b82 */ /* 0x000e700000000a00 */
[----:B------:R-:W2:Y:S08]  /*21f0*/  LDC R18, c[0x0][0xb20] ;  /* 0x0002c800ff127b82 */ /* 0x000eb00000000800 */
[----:B------:R-:W4:Y:S01]  /*2200*/  LDC R19, c[0x0][0xb0c] ;  /* 0x0002c300ff137b82 */ /* 0x000f220000000800 */
[----:B---3--:R-:W-:Y:S01]  /*2210*/  IMAD.HI.U32 R21, R0, R5, RZ ;  /* 0x0000000500157227 */ /* 0x008fe200078e00ff */
[----:B------:R-:W-:-:S03]  /*2220*/  ISETP.NE.AND P0, PT, R4, 0x1, PT ;  /* 0x000000010400780c */ /* 0x000fc60003f05270 */
[----:B------:R-:W-:-:S03]  /*2230*/  IMAD.HI.U32 R5, R9, R5, RZ ;  /* 0x0000000509057227 */ /* 0x000fc600078e00ff */
[----:B------:R-:W3:Y:S01]  /*2240*/  LDC.64 R2, c[0x0][0xb28] ;  /* 0x0002ca00ff027b82 */ /* 0x000ee20000000a00 */
[----:B-1----:R-:W-:-:S04]  /*2250*/  IMAD.HI.U32 R22, R8, R6, RZ ;  /* 0x0000000608167227 */ /* 0x002fc800078e00ff */
[----:B------:R-:W-:Y:S01]  /*2260*/  IMAD.HI.U32 R23, R10, R6, RZ ;  /* 0x000000060a177227 */ /* 0x000fe200078e00ff */
[----:B------:R-:W-:Y:S02]  /*2270*/  SHF.R.U32.HI R22, RZ, R7, R22 ;  /* 0x00000007ff167219 */ /* 0x000fe40000011616 */
[-C--:B--2---:R-:W-:Y:S02]  /*2280*/  SHF.R.U32.HI R21, RZ, R18.reuse, R21 ;  /* 0x00000012ff157219 */ /* 0x084fe40000011615 */
[----:B------:R-:W-:Y:S02]  /*2290*/  SHF.R.U32.HI R5, RZ, R18, R5 ;  /* 0x00000012ff057219 */ /* 0x000fe40000011605 */
[----:B------:R-:W-:Y:S02]  /*22a0*/  SEL R21, R0, R21, !P0 ;  /* 0x0000001500157207 */ /* 0x000fe40004000000 */
[----:B------:R-:W-:Y:S02]  /*22b0*/  SHF.R.U32.HI R23, RZ, R7, R23 ;  /* 0x00000007ff177219 */ /* 0x000fe40000011617 */
[----:B----4-:R-:W-:-:S02]  /*22c0*/  ISETP.NE.AND P1, PT, R19, 0x1, PT ;  /* 0x000000011300780c */ /* 0x010fc40003f25270 */
[----:B------:R-:W-:Y:S02]  /*22d0*/  SEL R5, R9, R5, !P0 ;  /* 0x0000000509057207 */ /* 0x000fe40004000000 */
[----:B------:R-:W-:Y:S02]  /*22e0*/  SEL R22, R8, R22, !P1 ;  /* 0x0000001608167207 */ /* 0x000fe40004800000 */
[----:B------:R-:W-:Y:S01]  /*22f0*/  SEL R23, R10, R23, !P1 ;  /* 0x000000170a177207 */ /* 0x000fe20004800000 */
[----:B---3--:R-:W-:-:S04]  /*2300*/  IMAD.HI.U32 R20, R21, R2, RZ ;  /* 0x0000000215147227 */ /* 0x008fc800078e00ff */
        /* <DEDUP_REMOVED lines=10> */
[----:B------:R-:W-:-:S04]  /*23b0*/  @!P0 IMAD.HI.U32 R7, R23, R2, RZ ;  /* 0x0000000217078227 */ /* 0x000fc800078e00ff */
[----:B------:R-:W-:Y:S01]  /*23c0*/  IMAD.MOV R2, RZ, RZ, -R6 ;  /* 0x000000ffff027224 */ /* 0x000fe200078e0a06 */
[----:B------:R-:W-:Y:S02]  /*23d0*/  @!P0 SHF.R.U32.HI R3, RZ, R3, R7 ;  /* 0x00000003ff038219 */ /* 0x000fe40000011607 */
[----:B------:R-:W-:Y:S01]  /*23e0*/  IADD3 R7, PT, PT, -R5, RZ, RZ ;  /* 0x000000ff05077210 */ /* 0x000fe20007ffe1ff */
[----:B------:R-:W-:Y:S01]  /*23f0*/  IMAD R2, R40, R2, R5 ;  /* 0x0000000228027224 */ /* 0x000fe200078e0205 */
        /* <DEDUP_REMOVED lines=10> */
.L_x_40:
[----:B------:R-:W1:Y:S02]  /*24a0*/  LDCU UR8, c[0x0][0xb30] ;  /* 0x00016600ff0877ac */ /* 0x000e640008000800 */
[----:B-1----:R-:W-:-:S09]  /*24b0*/  UISETP.NE.AND UP0, UPT, UR8, 0x1, UPT ;  /* 0x000000010800788c */ /* 0x002fd2000bf05270 */
[----:B------:R-:W-:Y:S05]  /*24c0*/  BRA.U UP0, `(.L_x_41) ;  /* 0x0000000100407547 */ /* 0x000fea000b800000 */
[----:B------:R-:W1:Y:S08]  /*24d0*/  LDC.64 R4, c[0x0][0xb10] ;  /* 0x0002c400ff047b82 */ /* 0x000e700000000a00 */
[----:B------:R-:W2:Y:S08]  /*24e0*/  LDC.64 R2, c[0x0][0xb18] ;  /* 0x0002c600ff027b82 */ /* 0x000eb00000000a00 */
[----:B------:R-:W4:Y:S08]  /*24f0*/  LDC R6, c[0x0][0xb20] ;  /* 0x0002c800ff067b82 */ /* 0x000f300000000800 */
[----:B------:R-:W3:Y:S01]  /*2500*/  LDC R7, c[0x0][0xb0c] ;  /* 0x0002c300ff077b82 */ /* 0x000ee20000000800 */
[----:B-1----:R-:W-:-:S05]  /*2510*/  IMAD.HI.U32 R4, R10, R4, RZ ;  /* 0x000000040a047227 */ /* 0x002fca00078e00ff */
[----:B------:R-:W-:Y:S01]  /*2520*/  SHF.R.U32.HI R4, RZ, R5, R4 ;  /* 0x00000005ff047219 */ /* 0x000fe20000011604 */
[----:B--2---:R-:W-:Y:S01]  /*2530*/  IMAD.HI.U32 R3, R9, R3, RZ ;  /* 0x0000000309037227 */ /* 0x004fe200078e00ff */
[----:B------:R-:W-:-:S04]  /*2540*/  ISETP.NE.AND P0, PT, R2, 0x1, PT ;  /* 0x000000010200780c */ /* 0x000fc80003f05270 */
[----:B----4-:R-:W-:-:S04]  /*2550*/  SHF.R.U32.HI R3, RZ, R6, R3 ;  /* 0x00000006ff037219 */ /* 0x010fc80000011603 */
[----:B------:R-:W-:Y:S02]  /*2560*/  SEL R3, R9, R3, !P0 ;  /* 0x0000000309037207 */ /* 0x000fe40004000000 */
[----:B---3--:R-:W-:-:S04]  /*2570*/  ISETP.NE.AND P1, PT, R7, 0x1, PT ;  /* 0x000000010700780c */ /* 0x008fc80003f25270 */
[----:B------:R-:W-:-:S05]  /*2580*/  SEL R4, R10, R4, !P1 ;  /* 0x000000040a047207 */ /* 0x000fca0004800000 */
[----:B------:R-:W-:Y:S02]  /*2590*/  IMAD.IADD R5, R3, 0x1, -R4 ;  /* 0x0000000103057824 */ /* 0x000fe400078e0a04 */
[----:B------:R-:W-:Y:S02]  /*25a0*/  IMAD.IADD R3, R4, 0x1, -R3 ;  /* 0x0000000104037824 */ /* 0x000fe400078e0a03 */
[----:B------:R-:W-:Y:S02]  /*25b0*/  IMAD R10, R5, R7, R10 ;  /* 0x00000007050a7224 */ /* 0x000fe400078e020a */
[----:B------:R-:W-:-:S07]  /*25c0*/  IMAD R9, R3, R2, R9 ;  /* 0x0000000203097224 */ /* 0x000fce00078e0209 */
.L_x_41:
[----:B------:R-:W-:Y:S01]  /*25d0*/  VIADD R14, R14, 0x1 ;  /* 0x000000010e0e7836 */ /* 0x000fe20000000000 */
[----:B------:R-:W-:Y:S01]  /*25e0*/  UPLOP3.LUT UP5, UPT, UPT, UPT, UPT, 0x80, 0x8 ;  /* 0x000000000008789c */ /* 0x000fe20003faf070 */
[----:B------:R-:W-:Y:S02]  /*25f0*/  IMAD.IADD R3, R10, 0x1, R97 ;  /* 0x000000010a037824 */ /* 0x000fe400078e0261 */
[----:B------:R-:W-:Y:S01]  /*2600*/  IMAD.IADD R4, R9, 0x1, R96 ;  /* 0x0000000109047824 */ /* 0x000fe200078e0260 */
[----:B------:R-:W-:-:S04]  /*2610*/  ISETP.NE.AND P0, PT, R14, 0x2, PT ;  /* 0x000000020e00780c */ /* 0x000fc80003f05270 */
[----:B------:R-:W-:Y:S02]  /*2620*/  SEL R2, RZ, 0x1, P0 ;  /* 0x00000001ff027807 */ /* 0x000fe40000000000 */
[----:B------:R-:W-:Y:S02]  /*2630*/  SEL R14, R14, RZ, P0 ;  /* 0x000000ff0e0e7207 */ /* 0x000fe40000000000 */
[----:B------:R-:W-:Y:S01]  /*2640*/  LOP3.LUT R13, R13, R2, RZ, 0x3c, !PT ;  /* 0x000000020d0d7212 */ /* 0x000fe200078e3cff */
[----:B------:R-:W-:Y:S06]  /*2650*/  @P2 BRA `(.L_x_42) ;  /* 0xfffffff000542947 */ /* 0x000fec000383ffff */
[----:B------:R-:W-:Y:S01]  /*2660*/  UIADD3 UR7, UPT, UPT, UR7, 0x40, URZ ;  /* 0x0000004007077890 */ /* 0x000fe2000fffe0ff */
[----:B------:R-:W-:-:S03]  /*2670*/  SHF.L.U32 R2, R15, 0x1f, RZ ;  /* 0x0000001f0f027819 */ /* 0x000fc600000006ff */
[----:B------:R-:W-:-:S09]  /*2680*/  ULEA UR4, UR23, UR7, 0x3 ;  /* 0x0000000717047291 */ /* 0x000fd2000f8e18ff */
[----:B------:R-:W1:Y:S02]  /*2690*/  SYNCS.PHASECHK.TRANS64.TRYWAIT P0, [UR4], R2 ;  /* 0x00000002ff0075a7 */ /* 0x000e640008001104 */
[----:B-1----:R-:W-:Y:S05]  /*26a0*/  @!P0 BRA `(.L_x_43) ;  /* 0x0000007400d48947 */ /* 0x002fea0003800000 */
.L_x_160:
[----:B------:R-:W-:-:S04]  /*26b0*/  UIADD3 UR5, UPT, UPT, UR23, 0x1, URZ ;  /* 0x0000000117057890 */ /* 0x000fc8000fffe0ff */
[----:B------:R-:W-:-:S04]  /*26c0*/  UISETP.NE.AND UP0, UPT, UR5, 0x8, UPT ;  /* 0x000000080500788c */ /* 0x000fc8000bf05270 */
[----:B------:R-:W-:Y:S02]  /*26d0*/  USEL UR6, URZ, 0x1, UP0 ;  /* 0x00000001ff067887 */ /* 0x000fe40008000000 */
[----:B------:R-:W-:-:S04]  /*26e0*/  USEL UR5, UR5, URZ, UP0 ;  /* 0x000000ff05057287 */ /* 0x000fc80008000000 */
[----:B------:R-:W-:Y:S01]  /*26f0*/  ULEA UR4, UR5, UR7, 0x3 ;  /* 0x0000000705047291 */ /* 0x000fe2000f8e18ff */
[----:B-1----:R-:W-:-:S04]  /*2700*/  LOP3.LUT R2, R15, UR6, RZ, 0x3c, !PT ;  /* 0x000000060f027c12 */ /* 0x002fc8000f8e3cff */
[----:B------:R-:W-:-:S04]  /*2710*/  SHF.L.U32 R3, R2, 0x1f, RZ ;  /* 0x0000001f02037819 */ /* 0x000fc800000006ff */
[----:B------:R-:W1:Y:S02]  /*2720*/  SYNCS.PHASECHK.TRANS64.TRYWAIT P0, [UR4], R3 ;  /* 0x00000003ff0075a7 */ /* 0x000e640008001104 */
[----:B-1----:R-:W-:Y:S05]  /*2730*/  @!P0 BRA `(.L_x_44) ;  /* 0x0000007400c88947 */ /* 0x002fea0003800000 */
.L_x_162:
[----:B------:R-:W-:-:S04]  /*2740*/  UIADD3 UR5, UPT, UPT, UR5, 0x1, URZ ;  /* 0x0000000105057890 */ /* 0x000fc8000fffe0ff */
[----:B------:R-:W-:-:S04]  /*2750*/  UISETP.NE.AND UP0, UPT, UR5, 0x8, UPT ;  /* 0x000000080500788c */ /* 0x000fc8000bf05270 */
[----:B------:R-:W-:Y:S02]  /*2760*/  USEL UR6, URZ, 0x1, UP0 ;  /* 0x00000001ff067887 */ /* 0x000fe40008000000 */
[----:B------:R-:W-:-:S04]  /*2770*/  USEL UR5, UR5, URZ, UP0 ;  /* 0x000000ff05057287 */ /* 0x000fc80008000000 */
[----:B------:R-:W-:Y:S01]  /*2780*/  ULEA UR4, UR5, UR7, 0x3 ;  /* 0x0000000705047291 */ /* 0x000fe2000f8e18ff */
[----:B------:R-:W-:-:S04]  /*2790*/  LOP3.LUT R2, R2, UR6, RZ, 0x3c, !PT ;  /* 0x0000000602027c12 */ /* 0x000fc8000f8e3cff */
[----:B-1----:R-:W-:-:S04]  /*27a0*/  SHF.L.U32 R3, R2, 0x1f, RZ ;  /* 0x0000001f02037819 */ /* 0x002fc800000006ff */
[----:B------:R-:W1:Y:S02]  /*27b0*/  SYNCS.PHASECHK.TRANS64.TRYWAIT P0, [UR4], R3 ;  /* 0x00000003ff0075a7 */ /* 0x000e640008001104 */
[----:B-1----:R-:W-:Y:S05]  /*27c0*/  @!P0 BRA `(.L_x_45) ;  /* 0x0000007400bc8947 */ /* 0x002fea0003800000 */
.L_x_164:
        /* <DEDUP_REMOVED lines=9> */
.L_x_166:
        /* <DEDUP_REMOVED lines=9> */
.L_x_168:
        /* <DEDUP_REMOVED lines=9> */
.L_x_170:
        /* <DEDUP_REMOVED lines=9> */
.L_x_172:
[----:B------:R-:W-:-:S04]  /*2a10*/  UIADD3 UR5, UPT, UPT, UR5, 0x1, URZ ;  /* 0x0000000105057890 */ /* 0x000fc8000fffe0ff */
[----:B------:R-:W-:-:S04]  /*2a20*/  UISETP.NE.AND UP0, UPT, UR5, 0x8, UPT ;  /* 0x000000080500788c */ /* 0x000fc8000bf05270 */
[----:B------:R-:W-:Y:S02]  /*2a30*/  USEL UR4, URZ, 0x1, UP0 ;  /* 0x00000001ff047887 */ /* 0x000fe40008000000 */
[----:B------:R-:W-:-:S04]  /*2a40*/  USEL UR5, UR5, URZ, UP0 ;  /* 0x000000ff05057287 */ /* 0x000fc80008000000 */
[----:B------:R-:W-:Y:S01]  /*2a50*/  ULEA UR5, UR5, UR7, 0x3 ;  /* 0x0000000705057291 */ /* 0x000fe2000f8e18ff */
[----:B------:R-:W-:-:S04]  /*2a60*/  LOP3.LUT R2, R2, UR4, RZ, 0x3c, !PT ;  /* 0x0000000402027c12 */ /* 0x000fc8000f8e3cff */
[----:B------:R-:W-:Y:S01]  /*2a70*/  SHF.L.U32 R2, R2, 0x1f, RZ ;  /* 0x0000001f02027819 */ /* 0x000fe200000006ff */
[----:B-1-3--:R-:W-:-:S07]  /*2a80*/  IMAD.U32 R0, RZ, RZ, UR5 ;  /* 0x00000005ff007e24 */ /* 0x00afce000f8e00ff */
.L_x_50:
[----:B-1----:R1:W2:Y:S02]  /*2a90*/  SYNCS.PHASECHK.TRANS64.TRYWAIT P0, [R0+URZ], R2 ;  /* 0x00000002000075a7 */ /* 0x0022a400080011ff */
[----:B--2---:R-:W-:Y:S05]  /*2aa0*/  @!P0 NANOSLEEP.SYNCS 0x989680 ;  /* 0x009896800000895d */ /* 0x004fea0003900000 */
[----:B------:R-:W2:Y:S02]  /*2ab0*/  @!P0 SYNCS.PHASECHK.TRANS64 P0, [R0+URZ], R2 ;  /* 0x00000002000085a7 */ /* 0x000ea400080010ff */
[----:B--2---:R-:W-:Y:S05]  /*2ac0*/  @P0 EXIT ;  /* 0x000000000000094d */ /* 0x004fea0003800000 */
[----:B------:R-:W-:Y:S05]  /*2ad0*/  BRA `(.L_x_50) ;  /* 0xfffffffc00ec7947 */ /* 0x000fea000383ffff */
.L_x_22:
[----:B------:R-:W-:-:S04]  /*2ae0*/  UISETP.NE.AND UP1, UPT, UR46, URZ, UPT ;  /* 0x000000ff2e00728c */ /* 0x000fc8000bf25270 */
[----:B------:R-:W-:-:S09]  /*2af0*/  UISETP.NE.OR UP1, UPT, UR10, 0x1, UP1 ;  /* 0x000000010a00788c */ /* 0x000fd20008f25670 */
[----:B------:R-:W-:Y:S05]  /*2b00*/  BRA.U UP1, `(.L_x_51) ;  /* 0x0000000501487547 */ /* 0x000fea000b800000 */
[----:B------:R-:W-:Y:S01]  /*2b10*/  ISETP.GE.U32.AND P2, PT, R2, 0x2, PT ;  /* 0x000000020200780c */ /* 0x000fe20003f46070 */
[----:B------:R-:W-:Y:S01]  /*2b20*/  IMAD.MOV.U32 R12, RZ, RZ, 0x1 ;  /* 0x00000001ff0c7424 */ /* 0x000fe200078e00ff */
[----:B------:R-:W-:Y:S02]  /*2b30*/  CS2R R10, SRZ ;  /* 0x00000000000a7805 */ /* 0x000fe4000001ff00 */
[----:B------:R-:W-:Y:S01]  /*2b40*/  CS2R R8, SRZ ;  /* 0x0000000000087805 */ /* 0x000fe2000001ff00 */
[----:B------:R-:W-:Y:S01]  /*2b50*/  UMOV UR4, 0x400 ;  /* 0x0000040000047882 */ /* 0x000fe20000000000 */
[----:B------:R-:W-:Y:S01]  /*2b60*/  UMOV UR6, URZ ;  /* 0x000000ff00067c82 */ /* 0x000fe20008000000 */
[----:B------:R-:W-:-:S12]  /*2b70*/  ULEA UR46, UR46, UR4, 0x18 ;  /* 0x000000042e2e7291 */ /* 0x000fd8000f8ec0ff */
.L_x_55:
[----:B------:R-:W-:Y:S02]  /*2b80*/  LEA R0, R8, UR46, 0x3 ;  /* 0x0000002e08007c11 */ /* 0x000fe4000f8e18ff */
[----:B------:R-:W-:-:S03]  /*2b90*/  SHF.L.U32 R4, R9, 0x1f, RZ ;  /* 0x0000001f09047819 */ /* 0x000fc600000006ff */
[----:B------:R-:W-:Y:S01]  /*2ba0*/  VIADD R5, R0, 0x140 ;  /* 0x0000014000057836 */ /* 0x000fe20000000000 */
[----:B------:R-:W1:Y:S02]  /*2bb0*/  SYNCS.PHASECHK.TRANS64.TRYWAIT P0, [R0+URZ+0x130], R4 ;  /* 0x00013004000075a7 */ /* 0x000e6400080011ff */
[----:B-1----:R-:W-:Y:S05]  /*2bc0*/  @!P0 BRA `(.L_x_52) ;  /* 0x0000007400348947 */ /* 0x002fea0003800000 */
.L_x_173:
[----:B------:R-:W-:Y:S01]  /*2bd0*/  ULEA UR5, UR6, UR46, 0x3 ;  /* 0x0000002e06057291 */ /* 0x000fe2000f8e18ff */
[----:B-1----:R-:W-:Y:S01]  /*2be0*/  PRMT R0, RZ, 0x654, R5 ;  /* 0x00000654ff007816 */ /* 0x002fe20000000005 */
[----:B------:R-:W-:Y:S01]  /*2bf0*/  @!P2 IMAD.MOV.U32 R4, RZ, RZ, 0x10 ;  /* 0x00000010ff04a424 */ /* 0x000fe200078e00ff */
[----:B------:R-:W-:Y:S01]  /*2c00*/  SHF.L.U32 R5, R12, 0x1f, RZ ;  /* 0x0000001f0c057819 */ /* 0x000fe200000006ff */
[----:B------:R-:W-:Y:S01]  /*2c10*/  UIADD3 UR4, UPT, UPT, UR5, 0xd0, URZ ;  /* 0x000000d005047890 */ /* 0x000fe2000fffe0ff */
[----:B------:R1:W-:Y:S05]  /*2c20*/  SYNCS.ARRIVE.TRANS64.RED.A1T0 RZ, [R0+URZ], RZ ;  /* 0x000000ff00ff79a7 */ /* 0x0003ea00081004ff */
[----:B------:R-:W-:Y:S01]  /*2c30*/  IMAD.U32 R6, RZ, RZ, UR4 ;  /* 0x00000004ff067e24 */ /* 0x000fe2000f8e00ff */
[----:B------:R-:W2:Y:S04]  /*2c40*/  SYNCS.PHASECHK.TRANS64.TRYWAIT P0, [UR5+0xe0], R5 ;  /* 0x0000e005ff0075a7 */ /* 0x000ea80008001105 */
[----:B------:R-:W-:Y:S01]  /*2c50*/  PRMT R6, R2, 0x654, R6 ;  /* 0x0000065402067816 */ /* 0x000fe20000000006 */
[----:B-12---:R-:W-:Y:S06]  /*2c60*/  @!P0 BRA `(.L_x_53) ;  /* 0x0000007400208947 */ /* 0x006fec0003800000 */
.L_x_175:
[----:B------:R-:W-:Y:S01]  /*2c70*/  ULEA UR4, UR6, UR46, 0x4 ;  /* 0x0000002e06047291 */ /* 0x000fe2000f8e20ff */
[----:B------:R-:W-:Y:S01]  /*2c80*/  SEL R3, R6, R3, !P2 ;  /* 0x0000000306037207 */ /* 0x000fe20005000000 */
[----:B------:R-:W-:Y:S01]  /*2c90*/  UIADD3 UR5, UPT, UPT, UR5, 0xd0, URZ ;  /* 0x000000d005057890 */ /* 0x000fe2000fffe0ff */
[----:B-1----:R-:W-:Y:S01]  /*2ca0*/  LEA R0, R11, UR46, 0x3 ;  /* 0x0000002e0b007c11 */ /* 0x002fe2000f8e18ff */
[----:B------:R-:W-:Y:S01]  /*2cb0*/  UIADD3 UR4, UPT, UPT, UR4, 0x160, URZ ;  /* 0x0000016004047890 */ /* 0x000fe2000fffe0ff */
[----:B------:R1:W-:Y:S01]  /*2cc0*/  @!P2 SYNCS.ARRIVE.TRANS64.RED RZ, [R3+URZ], R4 ;  /* 0x0000000403ffa9a7 */ /* 0x0003e200080004ff */
[----:B------:R-:W-:Y:S01]  /*2cd0*/  UIADD3 UR6, UPT, UPT, UR6, 0x1, URZ ;  /* 0x0000000106067890 */ /* 0x000fe2000fffe0ff */
[----:B------:R-:W-:-:S03]  /*2ce0*/  VIADD R8, R8, 0x1 ;  /* 0x0000000108087836 */ /* 0x000fc60000000000 */
[----:B------:R-:W-:Y:S02]  /*2cf0*/  UISETP.NE.AND UP0, UPT, UR6, 0x2, UPT ;  /* 0x000000020600788c */ /* 0x000fe4000bf05270 */
[----:B------:R-:W-:Y:S01]  /*2d00*/  ISETP.NE.AND P0, PT, R8, 0x2, PT ;  /* 0x000000020800780c */ /* 0x000fe20003f05270 */
[----:B------:R-:W-:Y:S06]  /*2d10*/  UGETNEXTWORKID.BROADCAST [UR4], [UR5] ;  /* 0x00000000040073ca */ /* 0x000fec0008000100 */
[----:B------:R-:W-:Y:S02]  /*2d20*/  USEL UR4, URZ, 0x1, UP0 ;  /* 0x00000001ff047887 */ /* 0x000fe40008000000 */
[----:B------:R-:W-:-:S04]  /*2d30*/  USEL UR6, UR6, URZ, UP0 ;  /* 0x000000ff06067287 */ /* 0x000fc80008000000 */
[----:B------:R-:W-:Y:S02]  /*2d40*/  LOP3.LUT R12, R12, UR4, RZ, 0x3c, !PT ;  /* 0x000000040c0c7c12 */ /* 0x000fe4000f8e3cff */
[----:B-1----:R-:W-:-:S04]  /*2d50*/  SHF.L.U32 R4, R10, 0x1f, RZ ;  /* 0x0000001f0a047819 */ /* 0x002fc800000006ff */
[----:B------:R-:W1:Y:S02]  /*2d60*/  SYNCS.PHASECHK.TRANS64.TRYWAIT P1, [R0+URZ+0xd0], R4 ;  /* 0x0000d004000075a7 */ /* 0x000e6400080211ff */
[----:B-1----:R-:W-:Y:S05]  /*2d70*/  @!P1 BRA `(.L_x_54) ;  /* 0x0000007000f49947 */ /* 0x002fea0003800000 */
.L_x_176:
[C---:B-1----:R-:W-:Y:S01]  /*2d80*/  LEA R4, R11.reuse, UR46, 0x4 ;  /* 0x0000002e0b047c11 */ /* 0x042fe2000f8e20ff */
[----:B------:R-:W-:Y:S01]  /*2d90*/  VIADD R0, R0, 0xe0 ;  /* 0x000000e000007836 */ /* 0x000fe20000000000 */
[----:B------:R-:W-:Y:S01]  /*2da0*/  SEL R8, R8, RZ, P0 ;  /* 0x000000ff08087207 */ /* 0x000fe20000000000 */
[----:B------:R-:W-:-:S03]  /*2db0*/  VIADD R11, R11, 0x1 ;  /* 0x000000010b0b7836 */ /* 0x000fc60000000000 */
[----:B------:R-:W1:Y:S01]  /*2dc0*/  LDS.128 R4, [R4+0x160] ;  /* 0x0001600004047984 */ /* 0x000e620000000c00 */
[----:B------:R-:W-:Y:S02]  /*2dd0*/  PRMT R0, RZ, 0x654, R0 ;  /* 0x00000654ff007816 */ /* 0x000fe40000000000 */
[C---:B------:R-:W-:Y:S01]  /*2de0*/  ISETP.NE.AND P1, PT, R11.reuse, 0x2, PT ;  /* 0x000000020b00780c */ /* 0x040fe20003f25270 */
[----:B------:R-:W-:Y:S01]  /*2df0*/  @!PT LDS RZ, [RZ] ;  /* 0x00000000fffff984 */ /* 0x000fe20000000800 */
[----:B------:R-:W-:Y:S01]  /*2e00*/  @!PT LDS RZ, [RZ] ;  /* 0x00000000fffff984 */ /* 0x000fe20000000800 */
[----:B------:R-:W-:Y:S01]  /*2e10*/  @!PT LDS RZ, [RZ] ;  /* 0x00000000fffff984 */ /* 0x000fe20000000800 */
[----:B------:R-:W-:Y:S01]  /*2e20*/  @!PT LDS RZ, [RZ] ;  /* 0x00000000fffff984 */ /* 0x000fe20000000800 */
[----:B------:R2:W-:Y:S06]  /*2e30*/  MEMBAR.ALL.CTA ;  /* 0x0000000000007992 */ /* 0x0005ec0000008000 */
[----:B--2---:R-:W2:Y:S01]  /*2e40*/  FENCE.VIEW.ASYNC.S ;  /* 0x00000000000073c6 */ /* 0x004ea20000000000 */
[----:B------:R-:W-:Y:S01]  /*2e50*/  SEL R11, R11, RZ, P1 ;  /* 0x000000ff0b0b7207 */ /* 0x000fe20000800000 */
[----:B--2---:R2:W-:Y:S01]  /*2e60*/  SYNCS.ARRIVE.TRANS64.RED.A1T0 RZ, [R0+URZ], RZ ;  /* 0x000000ff00ff79a7 */ /* 0x0045e200081004ff */
[----:B-1----:R-:W-:-:S02]  /*2e70*/  LOP3.LUT P3, RZ, R6, 0x1, RZ, 0xc0, !PT ;  /* 0x0000000106ff7812 */ /* 0x002fc4000786c0ff */
[----:B------:R-:W-:-:S04]  /*2e80*/  SEL R4, RZ, 0x1, P1 ;  /* 0x00000001ff047807 */ /* 0x000fc80000800000 */
[----:B------:R-:W-:Y:S02]  /*2e90*/  LOP3.LUT R10, R10, R4, RZ, 0x3c, !PT ;  /* 0x000000040a0a7212 */ /* 0x000fe400078e3cff */
[----:B--2---:R-:W-:-:S04]  /*2ea0*/  SEL R0, RZ, 0x1, P0 ;  /* 0x00000001ff007807 */ /* 0x004fc80000000000 */
[----:B------:R-:W-:Y:S01]  /*2eb0*/  LOP3.LUT R9, R9, R0, RZ, 0x3c, !PT ;  /* 0x0000000009097212 */ /* 0x000fe200078e3cff */
[----:B------:R-:W-:Y:S06]  /*2ec0*/  @P3 BRA `(.L_x_55) ;  /* 0xfffffffc002c3947 */ /* 0x000fec000383ffff */
[----:B------:R-:W-:Y:S01]  /*2ed0*/  ULEA UR5, UR6, UR46, 0x3 ;  /* 0x0000002e06057291 */ /* 0x000fe2000f8e18ff */
[----:B------:R-:W-:-:S08]  /*2ee0*/  SHF.L.U32 R2, R12, 0x1f, RZ ;  /* 0x0000001f0c027819 */ /* 0x000fd000000006ff */
[----:B------:R-:W1:Y:S02]  /*2ef0*/  SYNCS.PHASECHK.TRANS64 P0, [UR5+0xe0], R2 ;  /* 0x0000e002ff0075a7 */ /* 0x000e640008001005 */
[----:B-1----:R-:W-:Y:S05]  /*2f00*/  @P0 BRA `(.L_x_56) ;  /* 0x0000000000080947 */ /* 0x002fea0003800000 */
[----:B------:R-:W1:Y:S02]  /*2f10*/  SYNCS.PHASECHK.TRANS64.TRYWAIT P0, [UR5+0xe0], R2 ;  /* 0x0000e002ff0075a7 */ /* 0x000e640008001105 */
[----:B-1----:R-:W-:Y:S05]  /*2f20*/  @!P0 BRA `(.L_x_57) ;  /* 0x00000070009c8947 */ /* 0x002fea0003800000 */
.L_x_56:
[----:B------:R-:W-:-:S04]  /*2f30*/  UIADD3 UR4, UPT, UPT, UR6, 0x1, URZ ;  /* 0x0000000106047890 */ /* 0x000fc8000fffe0ff */
[----:B------:R-:W-:-:S04]  /*2f40*/  UISETP.NE.AND UP0, UPT, UR4, 0x2, UPT ;  /* 0x000000020400788c */ /* 0x000fc8000bf05270 */
[----:B------:R-:W-:Y:S02]  /*2f50*/  USEL UR7, URZ, 0x1, UP0 ;  /* 0x00000001ff077887 */ /* 0x000fe40008000000 */
[----:B------:R-:W-:-:S04]  /*2f60*/  USEL UR4, UR4, URZ, UP0 ;  /* 0x000000ff04047287 */ /* 0x000fc80008000000 */
[----:B------:R-:W-:Y:S01]  /*2f70*/  ULEA UR4, UR4, UR46, 0x3 ;  /* 0x0000002e04047291 */ /* 0x000fe2000f8e18ff */
[----:B-1----:R-:W-:-:S04]  /*2f80*/  LOP3.LUT R2, R12, UR7, RZ, 0x3c, !PT ;  /* 0x000000070c027c12 */ /* 0x002fc8000f8e3cff */
[----:B------:R-:W-:-:S04]  /*2f90*/  SHF.L.U32 R0, R2, 0x1f, RZ ;  /* 0x0000001f02007819 */ /* 0x000fc800000006ff */
[----:B------:R-:W1:Y:S02]  /*2fa0*/  SYNCS.PHASECHK.TRANS64 P0, [UR4+0xe0], R0 ;  /* 0x0000e000ff0075a7 */ /* 0x000e640008001004 */
[----:B-1----:R-:W-:Y:S05]  /*2fb0*/  @P0 EXIT ;  /* 0x000000000000094d */ /* 0x002fea0003800000 */
[----:B------:R-:W-:Y:S02]  /*2fc0*/  SHF.L.U32 R2, R2, 0x1f, RZ ;  /* 0x0000001f02027819 */ /* 0x000fe400000006ff */
[----:B------:R-:W-:-:S07]  /*2fd0*/  MOV R0, UR4 ;  /* 0x0000000400007c02 */ /* 0x000fce0008000f00 */
.L_x_58:
[----:B-1----:R1:W2:Y:S02]  /*2fe0*/  SYNCS.PHASECHK.TRANS64.TRYWAIT P0, [R0+URZ+0xe0], R2 ;  /* 0x0000e002000075a7 */ /* 0x0022a400080011ff */
[----:B--2---:R-:W-:Y:S05]  /*2ff0*/  @!P0 NANOSLEEP.SYNCS 0x989680 ;  /* 0x009896800000895d */ /* 0x004fea0003900000 */
[----:B------:R-:W2:Y:S02]  /*3000*/  @!P0 SYNCS.PHASECHK.TRANS64 P0, [R0+URZ+0xe0], R2 ;  /* 0x0000e002000085a7 */ /* 0x000ea400080010ff */
[----:B--2---:R-:W-:Y:S05]  /*3010*/  @P0 EXIT ;  /* 0x000000000000094d */ /* 0x004fea0003800000 */
[----:B------:R-:W-:Y:S05]  /*3020*/  BRA `(.L_x_58) ;  /* 0xfffffffc00ec7947 */ /* 0x000fea000383ffff */
.L_x_51:
[----:B------:R-:W-:Y:S05]  /*3030*/  BRA.U UP4, `(.L_x_59) ;  /* 0x0000001104d87547 */ /* 0x000fea000b800000 */
[----:B------:R-:W-:Y:S01]  /*3040*/  UMOV UR6, 0x40 ;  /* 0x0000004000067882 */ /* 0x000fe20000000000 */
[----:B------:R-:W-:Y:S01]  /*3050*/  NOP ;  /* 0x0000000000007918 */ /* 0x000fe20000000000 */
[----:B------:R-:W-:Y:S01]  /*3060*/  ULEA UR6, UR46, UR6, 0x18 ;  /* 0x000000062e067291 */ /* 0x000fe2000f8ec0ff */
[----:B------:R-:W-:Y:S02]  /*3070*/  UMOV UR7, 0x400 ;  /* 0x0000040000077882 */ /* 0x000fe40000000000 */
[----:B------:R-:W-:-:S06]  /*3080*/  ULEA UR46, UR46, UR7, 0x18 ;  /* 0x000000072e2e7291 */ /* 0x000fcc000f8ec0ff */
[----:B------:R-:W1:Y:S02]  /*3090*/  LDS.U8 R0, [UR6+0x1c] ;  /* 0x00001c06ff007984 */ /* 0x000e640008000000 */
[----:B-1----:R-:W-:-:S13]  /*30a0*/  ISETP.NE.AND P0, PT, R0, RZ, PT ;  /* 0x000000ff0000720c */ /* 0x002fda0003f05270 */
[----:B------:R-:W-:Y:S05]  /*30b0*/  @P0 BRA `(.L_x_60) ;  /* 0x0000000400080947 */ /* 0x000fea0003800000 */
[----:B------:R-:W-:Y:S02]  /*30c0*/  UISETP.NE.U32.AND UP0, UPT, UR5, 0x1, UPT ;  /* 0x000000010500788c */ /* 0x000fe4000bf05070 */
[----:B------:R-:W-:-:S07]  /*30d0*/  UIADD3 UR8, UPT, UPT, UR6, 0x8, URZ ;  /* 0x0000000806087890 */ /* 0x000fce000fffe0ff */
[----:B------:R-:W-:Y:S05]  /*30e0*/  BRA.U !UP0, `(.L_x_61) ;  /* 0x00000001089c7547 */ /* 0x000fea000b800000 */
[----:B------:R-:W-:Y:S01]  /*30f0*/  ELECT P0, URZ, PT ;  /* 0x0000000000ff782f */ /* 0x000fe20003800000 */
[----:B------:R-:W-:-:S12]  /*3100*/  BSSY B0, `(.L_x_61) ;  /* 0x0000025000007945 */ /* 0x000fd80003800000 */
[----:B------:R-:W-:Y:S05]  /*3110*/  @!P0 BRA `(.L_x_62) ;  /* 0x00000000008c8947 */ /* 0x000fea0003800000 */
[----:B------:R-:W-:-:S05]  /*3120*/  UMOV UR7, 0x10 ;  /* 0x0000001000077882 */ /* 0x000fca0000000000 */
[----:B------:R-:W-:Y:S04]  /*3130*/  DEPBAR.LE SB1, 0x36 ;  /* 0x00009d800000791a */ /* 0x000fe80000000000 */
[----:B------:R-:W1:Y:S02]  /*3140*/  UTCATOMSWS.2CTA.FIND_AND_SET.ALIGN UP1, UR7, UR7 ;  /* 0x00000007000775e3 */ /* 0x000e640008220800 */
[----:B-1----:R-:W-:Y:S01]  /*3150*/  MOV R8, UR7 ;  /* 0x0000000700087c02 */ /* 0x002fe20008000f00 */
[----:B------:R-:W-:Y:S06]  /*3160*/  BRA.U UP1, `(.L_x_63) ;  /* 0x0000000101187547 */ /* 0x000fec000b800000 */
.L_x_64:
[----:B------:R-:W-:Y:S05]  /*3170*/  NANOSLEEP 0x64 ;  /* 0x000000640000795d */ /* 0x000fea0003800000 */
[----:B------:R-:W-:-:S05]  /*3180*/  UMOV UR7, 0x10 ;  /* 0x0000001000077882 */ /* 0x000fca0000000000 */
[----:B------:R-:W-:Y:S04]  /*3190*/  DEPBAR.LE SB1, 0x36 ;  /* 0x00009d800000791a */ /* 0x000fe80000000000 */
[----:B------:R-:W1:Y:S02]  /*31a0*/  UTCATOMSWS.2CTA.FIND_AND_SET.ALIGN UP1, UR7, UR7 ;  /* 0x00000007000775e3 */ /* 0x000e640008220800 */
[----:B-1----:R-:W-:Y:S01]  /*31b0*/  MOV R8, UR7 ;  /* 0x0000000700087c02 */ /* 0x002fe20008000f00 */
[----:B------:R-:W-:Y:S05]  /*31c0*/  BRA.U !UP1, `(.L_x_64) ;  /* 0xfffffffd09e87547 */ /* 0x000fea000b83ffff */
.L_x_63:
[----:B------:R-:W1:Y:S01]  /*31d0*/  LDS R4, [UR6+0x10] ;  /* 0x00001006ff047984 */ /* 0x000e620008000800 */
[----:B------:R-:W-:Y:S01]  /*31e0*/  IMAD.U32 R0, RZ, RZ, UR46 ;  /* 0x0000002eff007e24 */ /* 0x000fe2000f8e00ff */
[----:B------:R-:W-:-:S03]  /*31f0*/  MOV R2, UR4 ;  /* 0x0000000400027c02 */ /* 0x000fc60008000f00 */
[----:B------:R-:W-:Y:S01]  /*3200*/  VIADD R0, R0, 0x180 ;  /* 0x0000018000007836 */ /* 0x000fe20000000000 */
[----:B-1----:R-:W-:-:S04]  /*3210*/  SHF.L.U32 R4, R4, 0x1f, RZ ;  /* 0x0000001f04047819 */ /* 0x002fc800000006ff */
[----:B------:R-:W1:Y:S02]  /*3220*/  SYNCS.PHASECHK.TRANS64.TRYWAIT P0, [UR6+0x8], R4 ;  /* 0x00000804ff0075a7 */ /* 0x000e640008001106 */
[----:B-1----:R-:W-:Y:S05]  /*3230*/  @P0 BRA `(.L_x_65) ;  /* 0x0000000000080947 */ /* 0x002fea0003800000 */
[----:B------:R-:W1:Y:S02]  /*3240*/  SYNCS.PHASECHK.TRANS64.TRYWAIT P0, [UR6+0x8], R4 ;  /* 0x00000804ff0075a7 */ /* 0x000e640008001106 */
[----:B-1----:R-:W-:Y:S05]  /*3250*/  @!P0 BRA `(.L_x_66) ;  /* 0x0000006c00e88947 */ /* 0x002fea0003800000 */
.L_x_65:
[----:B------:R-:W-:Y:S01]  /*3260*/  PRMT R2, R2, 0x654, R0 ;  /* 0x0000065402027816 */ /* 0x000fe20000000000 */
[----:B------:R-:W-:Y:S01]  /*3270*/  HFMA2 R0, -RZ, RZ, 0, 5.9604644775390625e-08 ;  /* 0x00000001ff007431 */ /* 0x000fe200000001ff */
[----:B------:R-:W-:Y:S01]  /*3280*/  UPRMT UR7, UR4, 0x654, UR8 ;  /* 0x0000065404077896 */ /* 0x000fe20008000008 */
[----:B------:R-:W-:Y:S02]  /*3290*/  IMAD.MOV.U32 R6, RZ, RZ, 0xffff ;  /* 0x0000ffffff067424 */ /* 0x000fe400078e00ff */
[----:B-1----:R-:W-:Y:S02]  /*32a0*/  IMAD.MOV.U32 R4, RZ, RZ, 0x4 ;  /* 0x00000004ff047424 */ /* 0x002fe400078e00ff */
[----:B------:R-:W-:Y:S01]  /*32b0*/  IMAD.SHL.U32 R7, R8, 0x20, RZ ;  /* 0x0000002008077824 */ /* 0x000fe200078e00ff */
[----:B------:R-:W-:Y:S02]  /*32c0*/  MOV R3, UR7 ;  /* 0x0000000700037c02 */ /* 0x000fe40008000f00 */
[-C--:B------:R-:W-:Y:S01]  /*32d0*/  SHF.L.U32 R6, R6, R8.reuse, RZ ;  /* 0x0000000806067219 */ /* 0x080fe200000006ff */
[----:B------:R1:W-:Y:S01]  /*32e0*/  SYNCS.ARRIVE.TRANS64.RED RZ, [UR7], R4 ;  /* 0x00000004ffff79a7 */ /* 0x0003e20008000407 */
[----:B------:R-:W-:Y:S01]  /*32f0*/  SHF.L.U32 R5, R0, R8, RZ ;  /* 0x0000000800057219 */ /* 0x000fe200000006ff */
[----:B------:R1:W-:Y:S04]  /*3300*/  STS [UR46+0x180], R7 ;  /* 0x00018007ff007988 */ /* 0x0003e8000800082e */
[----:B------:R1:W-:Y:S04]  /*3310*/  STAS [R2.64], R8 ;  /* 0x0000000802007dbd */ /* 0x0003e8000c0008ff */
[----:B------:R1:W-:Y:S04]  /*3320*/  ATOMS.OR RZ, [UR6+0x14], R6 ;  /* 0x00001406ffff798c */ /* 0x0003e8000b000006 */
[----:B------:R1:W-:Y:S04]  /*3330*/  ATOMS.OR RZ, [UR6+0x18], R5 ;  /* 0x00001805ffff798c */ /* 0x0003e8000b000006 */
[----:B------:R1:W-:Y:S02]  /*3340*/  ATOMS.XOR RZ, [UR6+0x10], R0 ;  /* 0x00001000ffff798c */ /* 0x0003e4000b800006 */
.L_x_62:
[----:B------:R-:W-:Y:S05]  /*3350*/  BSYNC B0 ;  /* 0x0000000000007941 */ /* 0x000fea0003800000 */
.L_x_61:
[----:B------:R-:W-:Y:S05]  /*3360*/  BRA.U UP0, `(.L_x_67) ;  /* 0x00000001006c7547 */ /* 0x000fea000b800000 */
[----:B------:R-:W-:-:S03]  /*3370*/  UMOV UR7, 0xffffffff ;  /* 0xffffffff00077882 */ /* 0x000fc60000000000 */
[----:B------:R-:W-:Y:S05]  /*3380*/  BRA.DIV UR7, `(.L_x_68) ;  /* 0x0000006e07b47947 */ /* 0x000fea000b800000 */
[----:B------:R-:W-:-:S13]  /*3390*/  ELECT P6, URZ, PT ;  /* 0x0000000000ff782f */ /* 0x000fda00038c0000 */
.L_x_180:
[----:B------:R-:W-:Y:S05]  /*33a0*/  @!P6 BRA `(.L_x_67) ;  /* 0x00000000005ce947 */ /* 0x000fea0003800000 */
[----:B-1----:R-:W1:Y:S02]  /*33b0*/  LDS R2, [UR6+0x10] ;  /* 0x00001006ff027984 */ /* 0x002e640008000800 */
[----:B-1----:R-:W-:-:S04]  /*33c0*/  SHF.L.U32 R2, R2, 0x1f, RZ ;  /* 0x0000001f02027819 */ /* 0x002fc800000006ff */
[----:B------:R-:W1:Y:S02]  /*33d0*/  SYNCS.PHASECHK.TRANS64.TRYWAIT P0, [UR6+0x8], R2 ;  /* 0x00000802ff0075a7 */ /* 0x000e640008001106 */
[----:B-1----:R-:W-:Y:S05]  /*33e0*/  @P0 BRA `(.L_x_69) ;  /* 0x0000000000080947 */ /* 0x002fea0003800000 */
[----:B------:R-:W1:Y:S02]  /*33f0*/  SYNCS.PHASECHK.TRANS64.TRYWAIT P0, [UR6+0x8], R2 ;  /* 0x00000802ff0075a7 */ /* 0x000e640008001106 */
[----:B-1----:R-:W-:Y:S05]  /*3400*/  @!P0 BRA `(.L_x_70) ;  /* 0x0000006c00b48947 */ /* 0x002fea0003800000 */
.L_x_69:
[----:B------:R-:W2:Y:S01]  /*3410*/  LDS R4, [UR46+0x180] ;  /* 0x0001802eff047984 */ /* 0x000ea20008000800 */
[----:B-1----:R-:W-:Y:S02]  /*3420*/  HFMA2 R0, -RZ, RZ, 0, 5.9604644775390625e-08 ;  /* 0x00000001ff007431 */ /* 0x002fe400000001ff */
[----:B------:R-:W-:Y:S01]  /*3430*/  IMAD.MOV.U32 R2, RZ, RZ, 0xffff ;  /* 0x0000ffffff027424 */ /* 0x000fe200078e00ff */
[----:B------:R-:W-:Y:S01]  /*3440*/  UPRMT UR7, UR4, 0x654, UR8 ;  /* 0x0000065404077896 */ /* 0x000fe20008000008 */
[----:B--2---:R-:W-:-:S03]  /*3450*/  IMAD.SHL.U32 R3, R4, 0x20, RZ ;  /* 0x0000002004037824 */ /* 0x004fc600078e00ff */
[-C--:B------:R-:W-:Y:S02]  /*3460*/  SHF.L.U32 R2, R2, R4.reuse, RZ ;  /* 0x0000000402027219 */ /* 0x080fe400000006ff */
[----:B------:R-:W-:Y:S01]  /*3470*/  SHF.L.U32 R4, R0, R4, RZ ;  /* 0x0000000400047219 */ /* 0x000fe200000006ff */
[----:B------:R2:W-:Y:S04]  /*3480*/  STS [UR46+0x180], R3 ;  /* 0x00018003ff007988 */ /* 0x0005e8000800082e */
[----:B------:R2:W-:Y:S04]  /*3490*/  ATOMS.OR RZ, [UR6+0x14], R2 ;  /* 0x00001402ffff798c */ /* 0x0005e8000b000006 */
[----:B------:R2:W-:Y:S01]  /*34a0*/  ATOMS.OR RZ, [UR6+0x18], R4 ;  /* 0x00001804ffff798c */ /* 0x0005e2000b000006 */
[----:B------:R-:W-:Y:S03]  /*34b0*/  SYNCS.ARRIVE.TRANS64.RED.A1T0 RZ, [UR7], RZ ;  /* 0x000000ffffff79a7 */ /* 0x000fe60008100407 */
[----:B------:R2:W-:Y:S01]  /*34c0*/  ATOMS.XOR RZ, [UR6+0x10], R0 ;  /* 0x00001000ffff798c */ /* 0x0005e2000b800006 */
[----:B------:R-:W-:Y:S05]  /*34d0*/  BRA `(.L_x_67) ;  /* 0x0000000000107947 */ /* 0x000fea0003800000 */
.L_x_60:
[----:B------:R-:W-:Y:S02]  /*34e0*/  MOV R0, 0xffffffff ;  /* 0xffffffff00007802 */ /* 0x000fe40000000f00 */
[----:B------:R-:W-:-:S03]  /*34f0*/  MOV R2, 0x3520 ;  /* 0x0000352000027802 */ /* 0x000fc60000000f00 */
[----:B------:R1:W-:Y:S04]  /*3500*/  STS [UR46+0x180], R0 ;  /* 0x00018000ff007988 */ /* 0x0003e8000800082e */
[----:B-1---5:R-:W-:Y:S05]  /*3510*/  CALL.REL.NOINC `($__internal_1_$__cuda_sm10x_tcgen05_guardrail_trap_phase_invalid_during_alloc) ;  /* 0x0000007400887944 */ /* 0x022fea0003c00000 */
.L_x_67:
[----:B------:R-:W-:Y:S05]  /*3520*/  WARPSYNC.ALL ;  /* 0x0000000000007948 */ /* 0x000fea0003800000 */
[----:B------:R-:W3:Y:S01]  /*3530*/  S2UR UR7, SR_CgaCtaId ;  /* 0x00000000000779c3 */ /* 0x000ee20000008800 */
[----:B------:R-:W-:Y:S01]  /*3540*/  UMOV UR6, 0x400 ;  /* 0x0000040000067882 */ /* 0x000fe20000000000 */
[----:B------:R-:W-:-:S06]  /*3550*/  NOP ;  /* 0x0000000000007918 */ /* 0x000fcc0000000000 */
[----:B------:R-:W-:Y:S06]  /*3560*/  BAR.ARV 0x6, 0xa0 ;  /* 0x0182800000007b1d */ /* 0x000fec0000002000 */
[----:B------:R-:W4:Y:S01]  /*3570*/  LDCU UR8, c[0x0][0x38c] ;  /* 0x00007180ff0877ac */ /* 0x000f220008000800 */
[----:B------:R-:W-:Y:S01]  /*3580*/  LOP3.LUT R13, R13, 0xffff, RZ, 0xc0, !PT ;  /* 0x0000ffff0d0d7812 */ /* 0x000fe200078ec0ff */
[----:B------:R-:W-:Y:S01]  /*3590*/  IMAD.MOV.U32 R9, RZ, RZ, 0x1 ;  /* 0x00000001ff097424 */ /* 0x000fe200078e00ff */
[----:B------:R-:W-:Y:S01]  /*35a0*/  LOP3.LUT R12, R12, 0xffff, RZ, 0xc0, !PT ;  /* 0x0000ffff0c0c7812 */ /* 0x000fe200078ec0ff */
[----:B-1----:R-:W-:Y:S01]  /*35b0*/  IMAD.MOV.U32 R8, RZ, RZ, RZ ;  /* 0x000000ffff087224 */ /* 0x002fe200078e00ff */
[----:B------:R-:W-:-:S02]  /*35c0*/  R2UR UR12, R13 ;  /* 0x000000000d0c72ca */ /* 0x000fc400000e0000 */
[----:B--2---:R-:W-:Y:S02]  /*35d0*/  CS2R R2, SRZ ;  /* 0x0000000000027805 */ /* 0x004fe4000001ff00 */
[----:B------:R-:W-:Y:S01]  /*35e0*/  R2UR UR11, R12 ;  /* 0x000000000c0b72ca */ /* 0x000fe200000e0000 */
[----:B------:R-:W-:Y:S01]  /*35f0*/  UMOV UR19, URZ ;  /* 0x000000ff00137c82 */ /* 0x000fe20008000000 */
[----:B------:R-:W-:Y:S01]  /*3600*/  UMOV UR18, URZ ;  /* 0x000000ff00127c82 */ /* 0x000fe20008000000 */
[----:B---3--:R-:W-:Y:S01]  /*3610*/  ULEA UR7, UR7, UR6, 0x18 ;  /* 0x0000000607077291 */ /* 0x008fe2000f8ec0ff */
[----:B------:R-:W-:Y:S01]  /*3620*/  UMOV UR17, URZ ;  /* 0x000000ff00117c82 */ /* 0x000fe20008000000 */
[----:B------:R-:W-:Y:S02]  /*3630*/  UISETP.NE.AND UP2, UPT, UR5, URZ, UPT ;  /* 0x000000ff0500728c */ /* 0x000fe4000bf45270 */
[----:B------:R-:W-:Y:S02]  /*3640*/  UIADD3 UR13, UPT, UPT, UR7, 0x8400, URZ ;  /* 0x00008400070d7890 */ /* 0x000fe4000fffe0ff */
[----:B------:R-:W-:-:S03]  /*3650*/  UIADD3 UR14, UPT, UPT, UR7, 0x18400, URZ ;  /* 0x00018400070e7890 */ /* 0x000fc6000fffe0ff */
[----:B------:R-:W1:Y:S01]  /*3660*/  LDS R0, [UR7+0x180] ;  /* 0x00018007ff007984 */ /* 0x000e620008000800 */
[----:B----4-:R-:W-:Y:S02]  /*3670*/  UIADD3 UR8, UPT, UPT, UR8, 0x3f, URZ ;  /* 0x0000003f08087890 */ /* 0x010fe4000fffe0ff */
[----:B------:R-:W-:Y:S02]  /*3680*/  USHF.R.U32.HI UR13, URZ, 0x4, UR13 ;  /* 0x00000004ff0d7899 */ /* 0x000fe4000801160d */
[----:B------:R-:W-:Y:S02]  /*3690*/  USHF.R.S32.HI UR6, URZ, 0x1f, UR8 ;  /* 0x0000001fff067899 */ /* 0x000fe40008011408 */
[----:B------:R-:W-:Y:S02]  /*36a0*/  USHF.R.U32.HI UR14, URZ, 0x4, UR14 ;  /* 0x00000004ff0e7899 */ /* 0x000fe4000801160e */
[----:B------:R-:W-:Y:S02]  /*36b0*/  ULEA.HI UR6, UR6, UR8, URZ, 0x6 ;  /* 0x0000000806067291 */ /* 0x000fe4000f8f30ff */
[----:B------:R-:W-:-:S02]  /*36c0*/  ULOP3.LUT UR13, UR13, 0x3fff, URZ, 0xc0, !UPT ;  /* 0x00003fff0d0d7892 */ /* 0x000fc4000f8ec0ff */
[----:B------:R-:W-:Y:S02]  /*36d0*/  USHF.R.S32.HI UR6, URZ, 0x6, UR6 ;  /* 0x00000006ff067899 */ /* 0x000fe40008011406 */
[----:B------:R-:W-:Y:S02]  /*36e0*/  ULOP3.LUT UR14, UR14, 0x3fff, URZ, 0xc0, !UPT ;  /* 0x00003fff0e0e7892 */ /* 0x000fe4000f8ec0ff */
[----:B------:R-:W-:Y:S01]  /*36f0*/  UISETP.LT.AND UP0, UPT, UR6, 0x1, UPT ;  /* 0x000000010600788c */ /* 0x000fe2000bf01270 */
[----:B------:R-:W-:Y:S01]  /*3700*/  UMOV UR28, 0x0 ;  /* 0x00000000001c7882 */ /* 0x000fe20000000000 */
[----:B------:R-:W-:Y:S01]  /*3710*/  UMOV UR29, 0x8400490 ;  /* 0x08400490001d7882 */ /* 0x000fe20000000000 */
[----:B------:R-:W-:Y:S02]  /*3720*/  ULOP3.LUT UR13, UR13, 0x10000, URZ, 0xfc, !UPT ;  /* 0x000100000d0d7892 */ /* 0x000fe4000f8efcff */
[----:B------:R-:W-:Y:S02]  /*3730*/  ULOP3.LUT UR14, UR14, 0x10000, URZ, 0xfc, !UPT ;  /* 0x000100000e0e7892 */ /* 0x000fe4000f8efcff */
[----:B------:R-:W-:Y:S01]  /*3740*/  USEL UR20, UR6, 0x1, !UP0 ;  /* 0x0000000106147887 */ /* 0x000fe2000c000000 */
[----:B------:R-:W-:Y:S01]  /*3750*/  UMOV UR26, 0x0 ;  /* 0x00000000001a7882 */ /* 0x000fe20000000000 */
[----:B------:R-:W-:Y:S01]  /*3760*/  UMOV UR27, 0x8400490 ;  /* 0x08400490001b7882 */ /* 0x000fe20000000000 */
[----:B------:R-:W-:Y:S01]  /*3770*/  UMOV UR24, 0x0 ;  /* 0x0000000000187882 */ /* 0x000fe20000000000 */
[----:B------:R-:W-:Y:S01]  /*3780*/  UMOV UR25, 0x8400490 ;  /* 0x0840049000197882 */ /* 0x000fe20000000000 */
[----:B------:R-:W-:Y:S01]  /*3790*/  UMOV UR22, 0x0 ;  /* 0x0000000000167882 */ /* 0x000fe20000000000 */
[----:B------:R-:W-:Y:S01]  /*37a0*/  UMOV UR23, 0x8400490 ;  /* 0x0840049000177882 */ /* 0x000fe20000000000 */
[----:B-1----:R-:W-:-:S15]  /*37b0*/  R2UR UR21, R0 ;  /* 0x00000000001572ca */ /* 0x002fde00000e0000 */
.L_x_78:
[C---:B------:R-:W-:Y:S02]  /*37c0*/  LEA R0, R8.reuse, UR7, 0x3 ;  /* 0x0000000708007c11 */ /* 0x040fe4000f8e18ff */
[----:B------:R-:W-:Y:S02]  /*37d0*/  SHF.L.U32 R4, R3, 0x1f, RZ ;  /* 0x0000001f03047819 */ /* 0x000fe400000006ff */
[----:B------:R-:W-:Y:S02]  /*37e0*/  LEA R5, R8, UR7, 0x4 ;  /* 0x0000000708057c11 */ /* 0x000fe4000f8e20ff */
[----:B------:R-:W1:Y:S02]  /*37f0*/  SYNCS.PHASECHK.TRANS64.TRYWAIT P0, [R0+URZ+0xd0], R4 ;  /* 0x0000d004000075a7 */ /* 0x000e6400080011ff */
[----:B-1-34-:R-:W-:Y:S05]  /*3800*/  @!P0 BRA `(.L_x_71) ;  /* 0x0000006800cc8947 */ /* 0x01afea0003800000 */
.L_x_181:
[----:B-1----:R-:W1:Y:S01]  /*3810*/  LDS.128 R4, [R5+0x160] ;  /* 0x0001600005047984 */ /* 0x002e620000000c00 */
[----:B------:R-:W-:Y:S02]  /*3820*/  VIADD R0, R0, 0xe0 ;  /* 0x000000e000007836 */ /* 0x000fe40000000000 */
[----:B------:R-:W-:Y:S01]  /*3830*/  VIADD R8, R8, 0x1 ;  /* 0x0000000108087836 */ /* 0x000fe20000000000 */
[----:B------:R-:W-:Y:S01]  /*3840*/  @!PT LDS RZ, [RZ] ;  /* 0x00000000fffff984 */ /* 0x000fe20000000800 */
[----:B------:R-:W-:Y:S01]  /*3850*/  @!PT LDS RZ, [RZ] ;  /* 0x00000000fffff984 */ /* 0x000fe20000000800 */
[----:B------:R-:W-:Y:S01]  /*3860*/  @!PT LDS RZ, [RZ] ;  /* 0x00000000fffff984 */ /* 0x000fe20000000800 */
[----:B------:R-:W-:Y:S01]  /*3870*/  @!PT LDS RZ, [RZ] ;  /* 0x00000000fffff984 */ /* 0x000fe20000000800 */
[----:B------:R2:W-:Y:S06]  /*3880*/  MEMBAR.ALL.CTA ;  /* 0x0000000000007992 */ /* 0x0005ec0000008000 */
[----:B--2---:R-:W2:Y:S01]  /*3890*/  FENCE.VIEW.ASYNC.S ;  /* 0x00000000000073c6 */ /* 0x004ea20000000000 */
[----:B------:R-:W-:-:S04]  /*38a0*/  PRMT R0, RZ, 0x654, R0 ;  /* 0x00000654ff007816 */ /* 0x000fc80000000000 */
[----:B--2---:R2:W-:Y:S01]  /*38b0*/  SYNCS.ARRIVE.TRANS64.RED.A1T0 RZ, [R0+URZ], RZ ;  /* 0x000000ff00ff79a7 */ /* 0x0045e200081004ff */
[----:B-1----:R-:W-:Y:S01]  /*38c0*/  LOP3.LUT P1, RZ, R6, 0x1, RZ, 0xc0, !PT ;  /* 0x0000000106ff7812 */ /* 0x002fe2000782c0ff */
[----:B--2---:R-:W-:-:S12]  /*38d0*/  BRA.U UP2, `(.L_x_72) ;  /* 0x0000000502087547 */ /* 0x004fd8000b800000 */
[----:B------:R-:W1:Y:S01]  /*38e0*/  LDCU UR8, c[0x0][0x38c] ;  /* 0x00007180ff0877ac */ /* 0x000e620008000800 */
[----:B------:R-:W-:Y:S02]  /*38f0*/  PLOP3.LUT P2, PT, PT, PT, PT, 0x80, 0x8 ;  /* 0x000000000008781c */ /* 0x000fe40003f4f070 */
[----:B------:R-:W-:Y:S01]  /*3900*/  SHF.L.U32 R4, R9, 0x1f, RZ ;  /* 0x0000001f09047819 */ /* 0x000fe200000006ff */
[----:B------:R-:W-:Y:S02]  /*3910*/  ULEA UR9, UR19, UR7, 0x3 ;  /* 0x0000000713097291 */ /* 0x000fe4000f8e18ff */
[----:B------:R-:W-:Y:S02]  /*3920*/  ULEA UR10, UR19, UR21, 0x7 ;  /* 0x00000015130a7291 */ /* 0x000fe4000f8e38ff */
[----:B-1----:R-:W-:-:S06]  /*3930*/  UISETP.GE.AND UP0, UPT, UR8, 0x1, UPT ;  /* 0x000000010800788c */ /* 0x002fcc000bf06270 */
[----:B------:R-:W-:-:S05]  /*3940*/  PLOP3.LUT P0, PT, PT, PT, UP0, 0x80, 0x8 ;  /* 0x000000000008781c */ /* 0x000fca0003f0f008 */
[----:B------:R-:W-:-:S08]  /*3950*/  @UP0 ULEA UR8, UR18, UR7, 0x3 ;  /* 0x0000000712080291 */ /* 0x000fd0000f8e18ff */
[----:B------:R-:W-:-:S04]  /*3960*/  @P0 SHF.L.U32 R0, R2, 0x1f, RZ ;  /* 0x0000001f02000819 */ /* 0x000fc800000006ff */
[----:B------:R1:W2:Y:S01]  /*3970*/  @P0 SYNCS.PHASECHK.TRANS64.TRYWAIT P2, [UR8], R0 ;  /* 0x00000000ff0005a7 */ /* 0x0002a20008041108 */
[----:B------:R-:W3:Y:S02]  /*3980*/  SYNCS.PHASECHK.TRANS64.TRYWAIT P0, [UR9+0x110], R4 ;  /* 0x00011004ff0075a7 */ /* 0x000ee40008001109 */
[----:B-123--:R-:W-:Y:S05]  /*3990*/  @!P0 BRA `(.L_x_73) ;  /* 0x00000068007c8947 */ /* 0x00efea0003800000 */
.L_x_183:
[----:B------:R-:W-:Y:S01]  /*39a0*/  UMOV UR16, UR17 ;  /* 0x0000001100107c82 */ /* 0x000fe20008000000 */
[----:B------:R-:W-:Y:S05]  /*39b0*/  BRA.U !UP0, `(.L_x_74) ;  /* 0x0000000108c07547 */ /* 0x000fea000b800000 */
[----:B------:R-:W-:Y:S02]  /*39c0*/  UIADD3 UR16, UPT, UPT, UR20, UR17, URZ ;  /* 0x0000001114107290 */ /* 0x000fe4000fffe0ff */
[----:B------:R-:W-:Y:S01]  /*39d0*/  UPLOP3.LUT UP3, UPT, UPT, UPT, UPT, 0x40, 0x4 ;  /* 0x000000000004789c */ /* 0x000fe20003f6e870 */
[----:B------:R-:W-:Y:S01]  /*39e0*/  UMOV UR15, UR6 ;  /* 0x00000006000f7c82 */ /* 0x000fe20008000000 */
[----:B------:R-:W-:-:S09]  /*39f0*/  UMOV UR46, UR18 ;  /* 0x00000012002e7c82 */ /* 0x000fd20008000000 */
.L_x_77:
[----:B--2---:R-:W-:Y:S01]  /*3a00*/  ULEA UR8, UR46, UR7, 0x3 ;  /* 0x000000072e087291 */ /* 0x004fe2000f8e18ff */
[----:B---3--:R-:W-:Y:S11]  /*3a10*/  @P2 BRA `(.L_x_75) ;  /* 0x00000000000c2947 */ /* 0x008ff60003800000 */
[----:B-1----:R-:W-:Y:S04]  /*3a20*/  SHF.L.U32 R4, R2, 0x1f, RZ ;  /* 0x0000001f02047819 */ /* 0x002fe800000006ff */
[----:B------:R-:W1:Y:S02]  /*3a30*/  SYNCS.PHASECHK.TRANS64.TRYWAIT P0, [UR8], R4 ;  /* 0x00000004ff0075a7 */ /* 0x000e640008001108 */
[----:B-1----:R-:W-:Y:S05]  /*3a40*/  @!P0 BRA `(.L_x_76) ;  /* 0x0000006800688947 */ /* 0x002fea0003800000 */
.L_x_75:
[----:B------:R-:W-:Y:S01]  /*3a50*/  UISETP.NE.AND UP0, UPT, UR15, 0x1, UPT ;  /* 0x000000010f00788c */ /* 0x000fe2000bf05270 */
[----:B------:R-:W-:Y:S01]  /*3a60*/  PLOP3.LUT P2, PT, PT, PT, PT, 0x80, 0x8 ;  /* 0x000000000008781c */ /* 0x000fe20003f4f070 */
[----:B------:R-:W-:Y:S02]  /*3a70*/  UIADD3 UR18, UPT, UPT, UR46, 0x1, URZ ;  /* 0x000000012e127890 */ /* 0x000fe4000fffe0ff */
[----:B------:R-:W-:Y:S02]  /*3a80*/  ULEA UR32, UR46, UR14, 0xa ;  /* 0x0000000e2e207291 */ /* 0x000fe4000f8e50ff */
[----:B------:R-:W-:Y:S01]  /*3a90*/  UISETP.NE.AND UP1, UPT, UR18, 0x8, UPT ;  /* 0x000000081200788c */ /* 0x000fe2000bf25270 */
[----:B------:R-:W-:Y:S01]  /*3aa0*/  PLOP3.LUT P0, PT, PT, PT, UP0, 0x80, 0x8 ;  /* 0x000000000008781c */ /* 0x000fe20003f0f008 */
[----:B------:R-:W-:Y:S02]  /*3ab0*/  UIADD3 UR44, UPT, UPT, UR32, 0x2, URZ ;  /* 0x00000002202c7890 */ /* 0x000fe4000fffe0ff */
[----:B------:R-:W-:Y:S02]  /*3ac0*/  USEL UR31, URZ, 0x1, UP1 ;  /* 0x00000001ff1f7887 */ /* 0x000fe40008800000 */
[----:B------:R-:W-:Y:S02]  /*3ad0*/  USEL UR18, UR18, URZ, UP1 ;  /* 0x000000ff12127287 */ /* 0x000fe40008800000 */
[----:B------:R-:W-:Y:S02]  /*3ae0*/  UIADD3 UR40, UPT, UPT, UR32, 0x4, URZ ;  /* 0x0000000420287890 */ /* 0x000fe4000fffe0ff */
[----:B------:R-:W-:Y:S01]  /*3af0*/  @UP0 ULEA UR30, UR18, UR7, 0x3 ;  /* 0x00000007121e0291 */ /* 0x000fe2000f8e18ff */
[----:B------:R-:W-:Y:S01]  /*3b00*/  LOP3.LUT R2, R2, UR31, RZ, 0x3c, !PT ;  /* 0x0000001f02027c12 */ /* 0x000fe2000f8e3cff */
[----:B------:R-:W-:Y:S02]  /*3b10*/  UIADD3 UR36, UPT, UPT, UR32, 0x6, URZ ;  /* 0x0000000620247890 */ /* 0x000fe4000fffe0ff */
[----:B------:R-:W-:Y:S01]  /*3b20*/  UIADD3 UR8, UPT, UPT, UR8, 0x40, URZ ;  /* 0x0000004008087890 */ /* 0x000fe2000fffe0ff */
[----:B-1----:R-:W-:Y:S01]  /*3b30*/  @P0 SHF.L.U32 R0, R2, 0x1f, RZ ;  /* 0x0000001f02000819 */ /* 0x002fe200000006ff */
[----:B------:R-:W-:Y:S02]  /*3b40*/  UIADD3 UR17, UPT, UPT, UR17, 0x1, URZ ;  /* 0x0000000111117890 */ /* 0x000fe4000fffe0ff */
[----:B------:R-:W-:Y:S01]  /*3b50*/  UIADD3 UR15, UPT, UPT, UR15, -0x1, URZ ;  /* 0xffffffff0f0f7890 */ /* 0x000fe2000fffe0ff */
[----:B------:R2:W3:Y:S01]  /*3b60*/  @P0 SYNCS.PHASECHK.TRANS64.TRYWAIT P2, [UR30], R0 ;  /* 0x00000000ff0005a7 */ /* 0x0004e2000804111e */
[----:B------:R-:W-:Y:S02]  /*3b70*/  ULEA UR30, UR46, UR13, 0x9 ;  /* 0x0000000d2e1e7291 */ /* 0x000fe4000f8e48ff */
[----:B------:R-:W-:Y:S02]  /*3b80*/  UISETP.NE.AND UP0, UPT, UR17, UR16, UPT ;  /* 0x000000101100728c */ /* 0x000fe4000bf05270 */
[----:B------:R-:W-:Y:S02]  /*3b90*/  UIADD3 UR42, UPT, UPT, UR30, 0x2, URZ ;  /* 0x000000021e2a7890 */ /* 0x000fe4000fffe0ff */
[----:B------:R-:W-:Y:S02]  /*3ba0*/  UIADD3 UR38, UPT, UPT, UR30, 0x4, URZ ;  /* 0x000000041e267890 */ /* 0x000fe4000fffe0ff */
[----:B------:R-:W-:Y:S01]  /*3bb0*/  UIADD3 UR34, UPT, UPT, UR30, 0x6, URZ ;  /* 0x000000061e227890 */ /* 0x000fe2000fffe0ff */
[----:B------:R-:W-:Y:S01]  /*3bc0*/  UMOV UR33, 0x40004040 ;  /* 0x4000404000217882 */ /* 0x000fe20000000000 */
[----:B------:R-:W-:Y:S01]  /*3bd0*/  UMOV UR31, 0x40004040 ;  /* 0x40004040001f7882 */ /* 0x000fe20000000000 */
[----:B------:R-:W-:Y:S01]  /*3be0*/  UMOV UR45, 0x40004040 ;  /* 0x40004040002d7882 */ /* 0x000fe20000000000 */
[----:B------:R2:W-:Y:S01]  /*3bf0*/  UTCHMMA.2CTA gdesc[UR30], gdesc[UR32], tmem[UR10], tmem[UR28], idesc[UR29], UP3 ;  /* 0x00ff1c201e0075ea */ /* 0x0005e20009a0000a */
[----:B------:R-:W-:Y:S01]  /*3c00*/  UPLOP3.LUT UP3, UPT, UPT, UPT, UPT, 0x80, 0x8 ;  /* 0x000000000008789c */ /* 0x000fe20003f6f070 */
[----:B------:R-:W-:Y:S01]  /*3c10*/  UMOV UR43, 0x40004040 ;  /* 0x40004040002b7882 */ /* 0x000fe20000000000 */
[----:B------:R-:W-:Y:S01]  /*3c20*/  UMOV UR41, 0x40004040 ;  /* 0x4000404000297882 */ /* 0x000fe20000000000 */
[----:B------:R2:W-:Y:S01]  /*3c30*/  UTCHMMA.2CTA gdesc[UR42], gdesc[UR44], tmem[UR10], tmem[UR26], idesc[UR27], UPT ;  /* 0x00ff1a2c2a0075ea */ /* 0x0005e2000ba0000a */
[----:B------:R-:W-:Y:S01]  /*3c40*/  UMOV UR39, 0x40004040 ;  /* 0x4000404000277882 */ /* 0x000fe20000000000 */
[----:B------:R-:W-:Y:S01]  /*3c50*/  UMOV UR37, 0x40004040 ;  /* 0x4000404000257882 */ /* 0x000fe20000000000 */
[----:B------:R-:W-:Y:S01]  /*3c60*/  UMOV UR35, 0x40004040 ;  /* 0x4000404000237882 */ /* 0x000fe20000000000 */
[----:B------:R2:W-:Y:S01]  /*3c70*/  UTCHMMA.2CTA gdesc[UR38], gdesc[UR40], tmem[UR10], tmem[UR24], idesc[UR25], UPT ;  /* 0x00ff1828260075ea */ /* 0x0005e2000ba0000a */
[----:B------:R2:W-:Y:S01]  /*3c80*/  UTCHMMA.2CTA gdesc[UR34], gdesc[UR36], tmem[UR10], tmem[UR22], idesc[UR23], UPT ;  /* 0x00ff1624220075ea */ /* 0x0005e2000ba0000a */
[----:B------:R2:W-:Y:S01]  /*3c90*/  UTCBAR.2CTA.MULTICAST [UR8], URZ, UR12 ;  /* 0x000000ff080073e9 */ /* 0x0005e2000820080c */
[----:B------:R-:W-:Y:S01]  /*3ca0*/  UMOV UR46, UR18 ;  /* 0x00000012002e7c82 */ /* 0x000fe20008000000 */
[----:B------:R-:W-:Y:S05]  /*3cb0*/  BRA.U UP0, `(.L_x_77) ;  /* 0xfffffffd00507547 */ /* 0x000fea000b83ffff */
.L_x_74:
[----:B------:R-:W-:Y:S01]  /*3cc0*/  UIADD3 UR9, UPT, UPT, UR9, 0xf0, URZ ;  /* 0x000000f009097890 */ /* 0x000fe2000fffe0ff */
[----:B------:R-:W-:-:S08]  /*3cd0*/  UMOV UR17, UR16 ;  /* 0x0000001000117c82 */ /* 0x000fd00008000000 */
[----:B------:R4:W-:Y:S01]  /*3ce0*/  UTCBAR.2CTA.MULTICAST [UR9], URZ, UR11 ;  /* 0x000000ff090073e9 */ /* 0x0009e2000820080b */
[----:B------:R-:W-:Y:S02]  /*3cf0*/  NOP ;  /* 0x0000000000007918 */ /* 0x000fe40000000000 */
.L_x_72:
[----:B------:R-:W-:Y:S01]  /*3d00*/  UIADD3 UR19, UPT, UPT, UR19, 0x1, URZ ;  /* 0x0000000113137890 */ /* 0x000fe2000fffe0ff */
[----:B------:R-:W-:-:S03]  /*3d10*/  ISETP.NE.AND P0, PT, R8, 0x2, PT ;  /* 0x000000020800780c */ /* 0x000fc60003f05270 */
[----:B------:R-:W-:Y:S01]  /*3d20*/  UISETP.NE.AND UP0, UPT, UR19, 0x4, UPT ;  /* 0x000000041300788c */ /* 0x000fe2000bf05270 */
[----:B-12---:R-:W-:Y:S02]  /*3d30*/  SEL R0, RZ, 0x1, P0 ;  /* 0x00000001ff007807 */ /* 0x006fe40000000000 */
[----:B------:R-:W-:Y:S01]  /*3d40*/  SEL R8, R8, RZ, P0 ;  /* 0x000000ff08087207 */ /* 0x000fe20000000000 */
[----:B------:R-:W-:Y:S01]  /*3d50*/  USEL UR8, URZ, 0x1, UP0 ;  /* 0x00000001ff087887 */ /* 0x000fe20008000000 */
[----:B------:R-:W-:Y:S01]  /*3d60*/  LOP3.LUT R3, R3, R0, RZ, 0x3c, !PT ;  /* 0x0000000003037212 */ /* 0x000fe200078e3cff */
[----:B------:R-:W-:-:S04]  /*3d70*/  USEL UR19, UR19, URZ, UP0 ;  /* 0x000000ff13137287 */ /* 0x000fc80008000000 */
[----:B------:R-:W-:Y:S01]  /*3d80*/  LOP3.LUT R9, R9, UR8, RZ, 0x3c, !PT ;  /* 0x0000000809097c12 */ /* 0x000fe2000f8e3cff */
[----:B------:R-:W-:Y:S07]  /*3d90*/  @P1 BRA `(.L_x_78) ;  /* 0xfffffff800881947 */ /* 0x000fee000383ffff */
[----:B------:R-:W1:Y:S01]  /*3da0*/  S2UR UR6, SR_CgaCtaId ;  /* 0x00000000000679c3 */ /* 0x000e620000008800 */
[----:B------:R-:W-:Y:S01]  /*3db0*/  ELECT P0, URZ, PT ;  /* 0x0000000000ff782f */ /* 0x000fe20003800000 */
[----:B------:R-:W-:Y:S01]  /*3dc0*/  HFMA2 R0, -RZ, RZ, 0, 5.9604644775390625e-08 ;  /* 0x00000001ff007431 */ /* 0x000fe200000001ff */
[----:B------:R-:W-:-:S05]  /*3dd0*/  UMOV UR8, 0x40 ;  /* 0x0000004000087882 */ /* 0x000fca0000000000 */
[----:B------:R-:W-:Y:S01]  /*3de0*/  UVIRTCOUNT.DEALLOC.SMPOOL 0x80 ;  /* 0x000000800000784c */ /* 0x000fe20000000000 */
[----:B------:R-:W-:Y:S02]  /*3df0*/  UISETP.NE.AND UP0, UPT, UR5, URZ, UPT ;  /* 0x000000ff0500728c */ /* 0x000fe4000bf05270 */
[----:B-1----:R-:W-:-:S09]  /*3e00*/  ULEA UR6, UR6, UR8, 0x18 ;  /* 0x0000000806067291 */ /* 0x002fd2000f8ec0ff */
[----:B------:R1:W-:Y:S01]  /*3e10*/  @P0 STS.U8 [UR6+0x1c], R0 ;  /* 0x00001c00ff000988 */ /* 0x0003e20008000006 */
[----:B------:R-:W-:Y:S05]  /*3e20*/  BRA.U UP0, `(.L_x_79) ;  /* 0x0000000100a07547 */ /* 0x000fea000b800000 */
[----:B------:R-:W-:Y:S01]  /*3e30*/  UIADD3 UR5, UPT, UPT, UR7, 0x110, URZ ;  /* 0x0000011007057890 */ /* 0x000fe2000fffe0ff */
[----:B------:R-:W-:-:S03]  /*3e40*/  SHF.L.U32 R2, R9, 0x1f, RZ ;  /* 0x0000001f09027819 */ /* 0x000fc600000006ff */
[----:B------:R-:W-:-:S09]  /*3e50*/  ULEA UR8, UR19, UR5, 0x3 ;  /* 0x0000000513087291 */ /* 0x000fd2000f8e18ff */
[----:B------:R-:W2:Y:S02]  /*3e60*/  SYNCS.PHASECHK.TRANS64.TRYWAIT P0, [UR8], R2 ;  /* 0x00000002ff0075a7 */ /* 0x000ea40008001108 */
[----:B--2---:R-:W-:Y:S05]  /*3e70*/  @!P0 BRA `(.L_x_80) ;  /* 0x0000006400748947 */ /* 0x004fea0003800000 */
.L_x_186:
[----:B----4-:R-:W-:-:S04]  /*3e80*/  UIADD3 UR9, UPT, UPT, UR19, 0x1, URZ ;  /* 0x0000000113097890 */ /* 0x010fc8000fffe0ff */
        /* <DEDUP_REMOVED lines=8> */
.L_x_188:
        /* <DEDUP_REMOVED lines=9> */
.L_x_190:
[----:B------:R-:W-:-:S04]  /*3fa0*/  UIADD3 UR9, UPT, UPT, UR9, 0x1, URZ ;  /* 0x0000000109097890 */ /* 0x000fc8000fffe0ff */
[----:B------:R-:W-:-:S04]  /*3fb0*/  UISETP.NE.AND UP1, UPT, UR9, 0x4, UPT ;  /* 0x000000040900788c */ /* 0x000fc8000bf25270 */
[----:B------:R-:W-:Y:S02]  /*3fc0*/  USEL UR8, URZ, 0x1, UP1 ;  /* 0x00000001ff087887 */ /* 0x000fe40008800000 */
[----:B------:R-:W-:-:S04]  /*3fd0*/  USEL UR9, UR9, URZ, UP1 ;  /* 0x000000ff09097287 */ /* 0x000fc80008800000 */
[----:B------:R-:W-:Y:S01]  /*3fe0*/  ULEA UR9, UR9, UR5, 0x3 ;  /* 0x0000000509097291 */ /* 0x000fe2000f8e18ff */
[----:B------:R-:W-:-:S04]  /*3ff0*/  LOP3.LUT R2, R2, UR8, RZ, 0x3c, !PT ;  /* 0x0000000802027c12 */ /* 0x000fc8000f8e3cff */
[----:B------:R-:W-:Y:S01]  /*4000*/  SHF.L.U32 R2, R2, 0x1f, RZ ;  /* 0x0000001f02027819 */ /* 0x000fe200000006ff */
[----:B-1----:R-:W-:-:S04]  /*4010*/  IMAD.U32 R0, RZ, RZ, UR9 ;  /* 0x00000009ff007e24 */ /* 0x002fc8000f8e00ff */
[----:B------:R1:W2:Y:S03]  /*4020*/  SYNCS.PHASECHK.TRANS64.TRYWAIT P0, [R0+URZ], R2 ;  /* 0x00000002000075a7 */ /* 0x0002a600080011ff */
[----:B--2---:R-:W-:Y:S05]  /*4030*/  @!P0 NANOSLEEP.SYNCS 0x989680 ;  /* 0x009896800000895d */ /* 0x004fea0003900000 */
[----:B------:R-:W2:Y:S02]  /*4040*/  @!P0 SYNCS.PHASECHK.TRANS64 P0, [R0+URZ], R2 ;  /* 0x00000002000085a7 */ /* 0x000ea400080010ff */
[----:B--2---:R-:W-:Y:S05]  /*4050*/  @P0 BRA `(.L_x_83) ;  /* 0x0000000000200947 */ /* 0x004fea0003800000 */
.L_x_84:
[----:B--2---:R2:W4:Y:S02]  /*4060*/  SYNCS.PHASECHK.TRANS64.TRYWAIT P0, [R0+URZ], R2 ;  /* 0x00000002000075a7 */ /* 0x00452400080011ff */
[----:B----4-:R-:W-:Y:S05]  /*4070*/  @!P0 NANOSLEEP.SYNCS 0x989680 ;  /* 0x009896800000895d */ /* 0x010fea0003900000 */
[----:B------:R-:W4:Y:S02]  /*4080*/  @!P0 SYNCS.PHASECHK.TRANS64 P0, [R0+URZ], R2 ;  /* 0x00000002000085a7 */ /* 0x000f2400080010ff */
[----:B----4-:R-:W-:Y:S05]  /*4090*/  @!P0 BRA `(.L_x_84) ;  /* 0xfffffffc00f08947 */ /* 0x010fea000383ffff */
[----:B------:R-:W-:Y:S05]  /*40a0*/  BRA `(.L_x_83) ;  /* 0x00000000000c7947 */ /* 0x000fea0003800000 */
.L_x_79:
[----:B------:R-:W-:-:S04]  /*40b0*/  UIADD3 UR5, UPT, UPT, UR7, 0x150, URZ ;  /* 0x0000015007057890 */ /* 0x000fc8000fffe0ff */
[----:B------:R-:W-:-:S09]  /*40c0*/  UPRMT UR5, UR4, 0x654, UR5 ;  /* 0x0000065404057896 */ /* 0x000fd20008000005 */
[----:B------:R-:W-:Y:S03]  /*40d0*/  SYNCS.ARRIVE.TRANS64.RED.A1T0 RZ, [UR5], RZ ;  /* 0x000000ffffff79a7 */ /* 0x000fe60008100405 */
.L_x_83:
[----:B-12---:R-:W-:Y:S01]  /*40e0*/  SHF.L.U32 R2, RZ, 0x1f, RZ ;  /* 0x0000001fff027819 */ /* 0x006fe200000006ff */
[----:B------:R-:W-:Y:S01]  /*40f0*/  UIADD3 UR5, UPT, UPT, UR7, 0x150, URZ ;  /* 0x0000015007057890 */ /* 0x000fe2000fffe0ff */
[----:B------:R-:W-:Y:S02]  /*4100*/  PLOP3.LUT P0, PT, PT, PT, UP0, 0x80, 0x8 ;  /* 0x000000000008781c */ /* 0x000fe40003f0f008 */
[----:B------:R-:W1:Y:S02]  /*4110*/  SYNCS.PHASECHK.TRANS64.TRYWAIT P1, [UR7+0x150], R2 ;  /* 0x00015002ff0075a7 */ /* 0x000e640008021107 */
[----:B-1----:R-:W-:Y:S09]  /*4120*/  @!P1 BRA `(.L_x_85) ;  /* 0x0000006400109947 */ /* 0x002ff20003800000 */
.L_x_192:
[----:B------:R-:W-:Y:S01]  /*4130*/  @!UP0 UPRMT UR5, UR4, 0x654, UR5 ;  /* 0x0000065404058896 */ /* 0x000fe20008000005 */
[----:B------:R-:W-:Y:S02]  /*4140*/  UMOV UR8, 0xffff ;  /* 0x0000ffff00087882 */ /* 0x000fe40000000000 */
[----:B------:R-:W-:-:S06]  /*4150*/  UMOV UR4, 0x1 ;  /* 0x0000000100047882 */ /* 0x000fcc0000000000 */
[----:B------:R-:W-:Y:S01]  /*4160*/  @!P0 SYNCS.ARRIVE.TRANS64.RED.A1T0 RZ, [UR5], RZ ;  /* 0x000000ffffff89a7 */ /* 0x000fe20008100405 */
[----:B------:R-:W-:Y:S01]  /*4170*/  NOP ;  /* 0x0000000000007918 */ /* 0x000fe20000000000 */
[----:B-1----:R-:W1:Y:S01]  /*4180*/  LDS R0, [UR6+0x14] ;  /* 0x00001406ff007984 */ /* 0x002e620008000800 */
[----:B------:R-:W-:-:S04]  /*4190*/  ULOP3.LUT UR5, UR21, 0xffff, URZ, 0xc0, !UPT ;  /* 0x0000ffff15057892 */ /* 0x000fc8000f8ec0ff */
[----:B------:R-:W-:-:S04]  /*41a0*/  USHF.R.U32.HI UR5, URZ, 0x5, UR5 ;  /* 0x00000005ff057899 */ /* 0x000fc80008011605 */
[----:B------:R-:W-:Y:S02]  /*41b0*/  USHF.L.U32 UR8, UR8, UR5, URZ ;  /* 0x0000000508087299 */ /* 0x000fe400080006ff */
[----:B------:R-:W-:-:S04]  /*41c0*/  USHF.L.U32 UR4, UR4, UR5, URZ ;  /* 0x0000000504047299 */ /* 0x000fc800080006ff */
[----:B-1----:R-:W-:-:S04]  /*41d0*/  LOP3.LUT R0, R0, UR8, RZ, 0xc0, !PT ;  /* 0x0000000800007c12 */ /* 0x002fc8000f8ec0ff */
[----:B------:R-:W-:-:S13]  /*41e0*/  ISETP.NE.AND P0, PT, R0, UR8, PT ;  /* 0x0000000800007c0c */ /* 0x000fda000bf05270 */
[----:B------:R-:W-:Y:S05]  /*41f0*/  @P0 BRA `(.L_x_86) ;  /* 0x0000000000580947 */ /* 0x000fea0003800000 */
[----:B------:R-:W1:Y:S02]  /*4200*/  LDS R0, [UR6+0x18] ;  /* 0x00001806ff007984 */ /* 0x000e640008000800 */
[----:B-1----:R-:W-:-:S04]  /*4210*/  LOP3.LUT R0, R0, UR4, RZ, 0xc0, !PT ;  /* 0x0000000400007c12 */ /* 0x002fc8000f8ec0ff */
[----:B------:R-:W-:-:S13]  /*4220*/  ISETP.NE.AND P0, PT, R0, UR4, PT ;  /* 0x0000000400007c0c */ /* 0x000fda000bf05270 */
[----:B------:R-:W-:Y:S05]  /*4230*/  @P0 BRA `(.L_x_87) ;  /* 0x00000000003c0947 */ /* 0x000fea0003800000 */
[----:B------:R-:W1:Y:S01]  /*4240*/  S2R R2, SR_LANEID ;  /* 0x0000000000027919 */ /* 0x000e620000000000 */
[----:B------:R-:W-:Y:S01]  /*4250*/  ULOP3.LUT UR8, URZ, UR8, URZ, 0x33, !UPT ;  /* 0x00000008ff087292 */ /* 0x000fe2000f8e33ff */
[----:B------:R-:W-:Y:S02]  /*4260*/  VOTEU.ANY UR7, UPT, PT ;  /* 0x0000000000077886 */ /* 0x000fe400038e0100 */
[----:B------:R-:W-:-:S03]  /*4270*/  UFLO.U32 UR7, UR7 ;  /* 0x00000007000772bd */ /* 0x000fc600080e0000 */
[----:B------:R-:W-:-:S04]  /*4280*/  IMAD.U32 R0, RZ, RZ, UR8 ;  /* 0x00000008ff007e24 */ /* 0x000fc8000f8e00ff */
[----:B------:R2:W3:Y:S02]  /*4290*/  REDUX UR5, R0 ;  /* 0x00000000000573c4 */ /* 0x0004e40000000000 */
[----:B------:R1:W-:Y:S02]  /*42a0*/  UTCATOMSWS.AND URZ, UR8 ;  /* 0x0000000800ff79e3 */ /* 0x0003e40008000000 */
[----:B-1----:R-:W-:Y:S02]  /*42b0*/  ISETP.EQ.U32.AND P0, PT, R2, UR7, PT ;  /* 0x0000000702007c0c */ /* 0x002fe4000bf02070 */
[----:B--2---:R-:W-:Y:S02]  /*42c0*/  LOP3.LUT R0, RZ, UR4, RZ, 0x33, !PT ;  /* 0x00000004ff007c12 */ /* 0x004fe4000f8e33ff */
[----:B---3--:R-:W-:Y:S02]  /*42d0*/  MOV R2, UR5 ;  /* 0x0000000500027c02 */ /* 0x008fe40008000f00 */
[----:B------:R-:W1:Y:S07]  /*42e0*/  REDUX UR4, R0 ;  /* 0x00000000000473c4 */ /* 0x000e6e0000000000 */
[----:B------:R2:W-:Y:S01]  /*42f0*/  @P0 ATOMS.AND RZ, [UR6+0x14], R2 ;  /* 0x00001402ffff098c */ /* 0x0005e2000a800006 */
[----:B-1----:R-:W-:-:S05]  /*4300*/  IMAD.U32 R0, RZ, RZ, UR4 ;  /* 0x00000004ff007e24 */ /* 0x002fca000f8e00ff */
[----:B------:R2:W-:Y:S01]  /*4310*/  @P0 ATOMS.AND RZ, [UR6+0x18], R0 ;  /* 0x00001800ffff098c */ /* 0x0005e2000a800006 */
[----:B------:R-:W-:Y:S05]  /*4320*/  BRA `(.L_x_88) ;  /* 0x0000000000147947 */ /* 0x000fea0003800000 */
.L_x_87:
[----:B------:R-:W-:Y:S02]  /*4330*/  MOV R2, 0x4350 ;  /* 0x0000435000027802 */ /* 0x000fe40000000f00 */
[----:B---345:R-:W-:Y:S05]  /*4340*/  CALL.REL.NOINC `($__internal_0_$__cuda_sm10x_tcgen05_guardrail_trap_col_being_dealloced_not_returned_by_alloc) ;  /* 0x0000006400f07944 */ /* 0x038fea0003c00000 */
[----:B------:R-:W-:Y:S05]  /*4350*/  BRA `(.L_x_88) ;  /* 0x0000000000087947 */ /* 0x000fea0003800000 */
.L_x_86:
[----:B------:R-:W-:Y:S02]  /*4360*/  MOV R2, 0x4380 ;  /* 0x0000438000027802 */ /* 0x000fe40000000f00 */
[----:B---345:R-:W-:Y:S05]  /*4370*/  CALL.REL.NOINC `($__internal_2_$__cuda_sm10x_tcgen05_guardrail_trap_unallocated_columns_being_dealloced) ;  /* 0x0000006400fc7944 */ /* 0x038fea0003c00000 */
.L_x_88:
[----:B------:R-:W-:Y:S01]  /*4380*/  NOP ;  /* 0x0000000000007918 */ /* 0x000fe20000000000 */
[----:B----4-:R-:W-:Y:S05]  /*4390*/  EXIT ;  /* 0x000000000000794d */ /* 0x010fea0003800000 */
.L_x_59:
[----:B------:R-:W-:-:S09]  /*43a0*/  UISETP.NE.OR UP5, UPT, UR10, 0x3, UP5 ;  /* 0x000000030a00788c */ /* 0x000fd2000afa5670 */
[----:B------:R-:W-:Y:S05]  /*43b0*/  BRA.U UP5, `(.L_x_89) ;  /* 0x00000011057c7547 */ /* 0x000fea000b800000 */
[----:B------:R-:W1:Y:S01]  /*43c0*/  LDCU.64 UR6, c[0x0][0x888] ;  /* 0x00011100ff0677ac */ /* 0x000e620008000a00 */
[----:B------:R-:W2:Y:S01]  /*43d0*/  LDC R0, c[0x0][0xb30] ;  /* 0x0002cc00ff007b82 */ /* 0x000ea20000000800 */
[----:B------:R-:W-:Y:S02]  /*43e0*/  HFMA2 R27, -RZ, RZ, 0, 0 ;  /* 0x00000000ff1b7431 */ /* 0x000fe400000001ff */
[----:B------:R-:W-:Y:S01]  /*43f0*/  IMAD.MOV.U32 R29, RZ, RZ, 0x1 ;  /* 0x00000001ff1d7424 */ /* 0x000fe200078e00ff */
[----:B------:R-:W3:Y:S01]  /*4400*/  LDCU.64 UR4, c[0x0][0x890] ;  /* 0x00011200ff0477ac */ /* 0x000ee20008000a00 */
[----:B------:R-:W-:Y:S01]  /*4410*/  IMAD.MOV.U32 R28, RZ, RZ, RZ ;  /* 0x000000ffff1c7224 */ /* 0x000fe200078e00ff */
[----:B------:R-:W-:Y:S01]  /*4420*/  MOV R25, 0x2000 ;  /* 0x0000200000197802 */ /* 0x000fe20000000f00 */
[----:B------:R-:W-:Y:S01]  /*4430*/  UPLOP3.LUT UP1, UPT, UPT, UPT, UPT, 0x40, 0x4 ;  /* 0x000000000004789c */ /* 0x000fe20003f2e870 */
[----:B------:R-:W4:Y:S08]  /*4440*/  LDC R24, c[0x0][0x370] ;  /* 0x0000dc00ff187b82 */ /* 0x000f300000000800 */
[----:B------:R-:W4:Y:S01]  /*4450*/  LDC R5, c[0x0][0xb0c] ;  /* 0x0002c300ff057b82 */ /* 0x000f220000000800 */
[----:B-1----:R-:W-:-:S03]  /*4460*/  UISETP.NE.U32.AND UP3, UPT, UR6, URZ, UPT ;  /* 0x000000ff0600728c */ /* 0x002fc6000bf65070 */
[----:B------:R-:W-:Y:S01]  /*4470*/  UMOV UR6, 0x400 ;  /* 0x0000040000067882 */ /* 0x000fe20000000000 */
[----:B------:R-:W-:Y:S02]  /*4480*/  UISETP.NE.AND.EX UP3, UPT, UR7, URZ, UPT, UP3 ;  /* 0x000000ff0700728c */ /* 0x000fe4000bf65330 */
[----:B------:R-:W-:Y:S01]  /*4490*/  ULEA UR6, UR46, UR6, 0x18 ;  /* 0x000000062e067291 */ /* 0x000fe2000f8ec0ff */
[----:B------:R-:W1:Y:S01]  /*44a0*/  LDC R18, c[0x0][0xb20] ;  /* 0x0002c800ff127b82 */ /* 0x000e620000000800 */
[----:B---3--:R-:W-:Y:S01]  /*44b0*/  UISETP.NE.U32.AND UP4, UPT, UR4, URZ, UPT ;  /* 0x000000ff0400728c */ /* 0x008fe2000bf85070 */
[----:B--2---:R-:W-:Y:S01]  /*44c0*/  ISETP.NE.AND P1, PT, R0, 0x1, PT ;  /* 0x000000010000780c */ /* 0x004fe20003f25270 */
[----:B------:R-:W-:Y:S02]  /*44d0*/  UIADD3 UR7, UPT, UPT, UR6, 0x98, URZ ;  /* 0x0000009806077890 */ /* 0x000fe4000fffe0ff */
[----:B------:R-:W-:Y:S02]  /*44e0*/  UIADD3 UR41, UPT, UPT, UR6, 0x80, URZ ;  /* 0x0000008006297890 */ /* 0x000fe4000fffe0ff */
[----:B------:R-:W-:Y:S01]  /*44f0*/  UIADD3 UR33, UPT, UPT, UR6, 0x88, URZ ;  /* 0x0000008806217890 */ /* 0x000fe2000fffe0ff */
[----:B------:R-:W2:Y:S01]  /*4500*/  LDC.64 R30, c[0x0][0x348] ;  /* 0x0000d200ff1e7b82 */ /* 0x000ea20000000a00 */
[----:B------:R-:W-:-:S02]  /*4510*/  UIADD3 UR25, UPT, UPT, UR6, 0x90, URZ ;  /* 0x0000009006197890 */ /* 0x000fc4000fffe0ff */
[----:B------:R-:W-:Y:S02]  /*4520*/  UPRMT UR7, UR46, 0x654, UR7 ;  /* 0x000006542e077896 */ /* 0x000fe40008000007 */
[----:B------:R-:W-:-:S03]  /*4530*/  UISETP.NE.AND.EX UP4, UPT, UR5, URZ, UPT, UP4 ;  /* 0x000000ff0500728c */ /* 0x000fc6000bf85340 */
[----:B------:R-:W3:Y:S08]  /*4540*/  LDC.64 R16, c[0x0][0xb10] ;  /* 0x0002c400ff107b82 */ /* 0x000ef00000000a00 */
[----:B------:R-:W1:Y:S08]  /*4550*/  LDC.64 R8, c[0x0][0xb18] ;  /* 0x0002c600ff087b82 */ /* 0x000e700000000a00 */
[----:B------:R-:W1:Y:S08]  /*4560*/  LDC.64 R6, c[0x0][0xb28] ;  /* 0x0002ca00ff067b82 */ /* 0x000e700000000a00 */
[----:B----4-:R-:W1:Y:S02]  /*4570*/  LDC R19, c[0x0][0x374] ;  /* 0x0000dd00ff137b82 */ /* 0x010e640000000800 */
.L_x_100:
[C---:B------:R-:W-:Y:S02]  /*4580*/  LEA R0, R28.reuse, UR6, 0x3 ;  /* 0x000000061c007c11 */ /* 0x040fe4000f8e18ff */
[----:B------:R-:W-:Y:S02]  /*4590*/  SHF.L.U32 R2, R27, 0x1f, RZ ;  /* 0x0000001f1b027819 */ /* 0x000fe400000006ff */
[----:B------:R-:W-:Y:S02]  /*45a0*/  LEA R20, R28, UR6, 0x4 ;  /* 0x000000061c147c11 */ /* 0x000fe4000f8e20ff */
[----:B----4-:R-:W4:Y:S02]  /*45b0*/  SYNCS.PHASECHK.TRANS64.TRYWAIT P0, [R0+URZ+0xd0], R2 ;  /* 0x0000d002000075a7 */ /* 0x010f2400080011ff */
[----:B----4-:R-:W-:Y:S05]  /*45c0*/  @!P0 BRA `(.L_x_90) ;  /* 0x0000006000008947 */ /* 0x010fea0003800000 */
.L_x_193:
[----:B------:R-:W-:Y:S01]  /*45d0*/  ISETP.GE.AND P0, PT, R40, 0x1, PT ;  /* 0x000000012800780c */ /* 0x000fe20003f06270 */
[----:B------:R-:W1:Y:S01]  /*45e0*/  LDS.128 R20, [R20+0x160] ;  /* 0x0001600014147984 */ /* 0x000e620000000c00 */
[----:B----4-:R-:W-:Y:S01]  /*45f0*/  VIADD R0, R0, 0xe0 ;  /* 0x000000e000007836 */ /* 0x010fe20000000000 */
[----:B------:R-:W-:Y:S01]  /*4600*/  @!PT LDS RZ, [RZ] ;  /* 0x00000000fffff984 */ /* 0x000fe20000000800 */
[----:B------:R-:W-:Y:S01]  /*4610*/  @!PT LDS RZ, [RZ] ;  /* 0x00000000fffff984 */ /* 0x000fe20000000800 */
[----:B------:R-:W-:Y:S01]  /*4620*/  @!PT LDS RZ, [RZ] ;  /* 0x00000000fffff984 */ /* 0x000fe20000000800 */
[----:B------:R-:W-:Y:S01]  /*4630*/  @!PT LDS RZ, [RZ] ;  /* 0x00000000fffff984 */ /* 0x000fe20000000800 */
[----:B------:R4:W-:Y:S06]  /*4640*/  MEMBAR.ALL.CTA ;  /* 0x0000000000007992 */ /* 0x0009ec0000008000 */
[----:B----4-:R-:W4:Y:S01]  /*4650*/  FENCE.VIEW.ASYNC.S ;  /* 0x00000000000073c6 */ /* 0x010f220000000000 */
[----:B------:R-:W-:Y:S04]  /*4660*/  PRMT R0, RZ, 0x654, R0 ;  /* 0x00000654ff007816 */ /* 0x000fe80000000000 */
[----:B----4-:R4:W-:Y:S01]  /*4670*/  SYNCS.ARRIVE.TRANS64.RED.A1T0 RZ, [R0+URZ], RZ ;  /* 0x000000ff00ff79a7 */ /* 0x0109e200081004ff */
[----:B-1----:R-:W-:Y:S11]  /*4680*/  LOP3.LUT P3, RZ, R22, 0x1, RZ, 0xc0, !PT ;  /* 0x0000000116ff7812 */ /* 0x002ff6000786c0ff */
[----:B------:R-:W-:Y:S02]  /*4690*/  @!UPT UIADD3 URZ, UPT, UPT, URZ, URZ, URZ ;  /* 0x000000fffffff290 */ /* 0x000fe4000fffe0ff */
[----:B------:R-:W-:Y:S02]  /*46a0*/  @P3 MOV R13, R20 ;  /* 0x00000014000d3202 */ /* 0x000fe40000000f00 */
[----:B------:R-:W-:Y:S01]  /*46b0*/  @P3 LOP3.LUT R12, R21, 0xffff, RZ, 0xc0, !PT ;  /* 0x0000ffff150c3812 */ /* 0x000fe200078ec0ff */
[----:B----4-:R-:W-:Y:S06]  /*46c0*/  @!P0 BRA `(.L_x_91) ;  /* 0x0000000000a48947 */ /* 0x010fec0003800000 */
[-C--:B------:R-:W-:Y:S01]  /*46d0*/  IMAD.HI.U32 R0, R19, R9.reuse, RZ ;  /* 0x0000000913007227 */ /* 0x080fe200078e00ff */
[----:B------:R-:W-:Y:S02]  /*46e0*/  ISETP.NE.AND P0, PT, R8, 0x1, PT ;  /* 0x000000010800780c */ /* 0x000fe40003f05270 */
[----:B------:R-:W-:Y:S01]  /*46f0*/  ISETP.NE.AND P2, PT, R40, 0x1, PT ;  /* 0x000000012800780c */ /* 0x000fe20003f45270 */
[----:B---3--:R-:W-:Y:S01]  /*4700*/  IMAD.HI.U32 R11, R24, R16, RZ ;  /* 0x00000010180b7227 */ /* 0x008fe200078e00ff */
[----:B------:R-:W-:Y:S02]  /*4710*/  SHF.R.U32.HI R0, RZ, R18, R0 ;  /* 0x00000012ff007219 */ /* 0x000fe40000011600 */
[----:B------:R-:W-:Y:S01]  /*4720*/  ISETP.NE.AND P4, PT, R5, 0x1, PT ;  /* 0x000000010500780c */ /* 0x000fe20003f85270 */
[----:B------:R-:W-:Y:S01]  /*4730*/  IMAD.HI.U32 R15, R12, R9, RZ ;  /* 0x000000090c0f7227 */ /* 0x000fe200078e00ff */
[----:B------:R-:W-:Y:S02]  /*4740*/  SHF.R.U32.HI R11, RZ, R17, R11 ;  /* 0x00000011ff0b7219 */ /* 0x000fe4000001160b */
[----:B------:R-:W-:Y:S01]  /*4750*/  SEL R0, R19, R0, !P0 ;  /* 0x0000000013007207 */ /* 0x000fe20004000000 */
[----:B------:R-:W-:Y:S01]  /*4760*/  IMAD.HI.U32 R14, R13, R16, RZ ;  /* 0x000000100d0e7227 */ /* 0x000fe200078e00ff */
[----:B------:R-:W-:Y:S03]  /*4770*/  SEL R11, R24, R11, !P4 ;  /* 0x0000000b180b7207 */ /* 0x000fe60006000000 */
[-C--:B------:R-:W-:Y:S01]  /*4780*/  IMAD.HI.U32 R10, R0, R6.reuse, RZ ;  /* 0x00000006000a7227 */ /* 0x080fe200078e00ff */
[----:B------:R-:W-:Y:S03]  /*4790*/  SHF.R.U32.HI R14, RZ, R17, R14 ;  /* 0x00000011ff0e7219 */ /* 0x000fe6000001160e */
[----:B------:R-:W-:Y:S01]  /*47a0*/  IMAD.HI.U32 R2, R11, R6, RZ ;  /* 0x000000060b027227 */ /* 0x000fe200078e00ff */
[-C--:B------:R-:W-:Y:S02]  /*47b0*/  @P2 SHF.R.U32.HI R0, RZ, R7.reuse, R10 ;  /* 0x00000007ff002219 */ /* 0x080fe4000001160a */
[----:B------:R-:W-:Y:S02]  /*47c0*/  SHF.R.U32.HI R10, RZ, R18, R15 ;  /* 0x00000012ff0a7219 */ /* 0x000fe4000001160f */
[----:B------:R-:W-:Y:S01]  /*47d0*/  @P2 SHF.R.U32.HI R11, RZ, R7, R2 ;  /* 0x00000007ff0b2219 */ /* 0x000fe20000011602 */
[----:B------:R-:W-:Y:S01]  /*47e0*/  IMAD R0, R40, R0, RZ ;  /* 0x0000000028007224 */ /* 0x000fe200078e02ff */
[----:B------:R-:W-:Y:S02]  /*47f0*/  SEL R10, R12, R10, !P0 ;  /* 0x0000000a0c0a7207 */ /* 0x000fe40004000000 */
[----:B------:R-:W-:Y:S01]  /*4800*/  SEL R2, R13, R14, !P4 ;  /* 0x0000000e0d027207 */ /* 0x000fe20006000000 */
[----:B------:R-:W-:Y:S01]  /*4810*/  IMAD R14, R40, R11, RZ ;  /* 0x0000000b280e7224 */ /* 0x000fe200078e02ff */
[C---:B------:R-:W-:Y:S01]  /*4820*/  ISETP.GE.AND P0, PT, R10.reuse, R0, PT ;  /* 0x000000000a00720c */ /* 0x040fe20003f06270 */
[----:B------:R-:W-:Y:S03]  /*4830*/  IMAD.HI.U32 R0, R10, R6, RZ ;  /* 0x000000060a007227 */ /* 0x000fe600078e00ff */
[----:B------:R-:W-:Y:S02]  /*4840*/  ISETP.GE.OR P0, PT, R2, R14, P0 ;  /* 0x0000000e0200720c */ /* 0x000fe40000706670 */
[-C--:B------:R-:W-:Y:S04]  /*4850*/  SHF.R.U32.HI R0, RZ, R7.reuse, R0 ;  /* 0x00000007ff007219 */ /* 0x080fe80000011600 */
[----:B------:R-:W-:Y:S05]  /*4860*/  SEL R15, R10, R0, !P2 ;  /* 0x000000000a0f7207 */ /* 0x000fea0005000000 */
[----:B------:R-:W-:Y:S02]  /*4870*/  IMAD.MOV R14, RZ, RZ, -R15 ;  /* 0x000000ffff0e7224 */ /* 0x000fe400078e0a0f */
[----:B------:R-:W-:Y:S04]  /*4880*/  @!P0 IMAD.HI.U32 R0, R2, R6, RZ ;  /* 0x0000000602008227 */ /* 0x000fe800078e00ff */
[----:B------:R-:W-:Y:S01]  /*4890*/  IMAD R14, R40, R14, R10 ;  /* 0x0000000e280e7224 */ /* 0x000fe200078e020a */
[----:B------:R-:W-:Y:S04]  /*48a0*/  @!P0 SHF.R.U32.HI R0, RZ, R7, R0 ;  /* 0x00000007ff008219 */ /* 0x000fe80000011600 */
[----:B------:R-:W-:Y:S04]  /*48b0*/  @!P0 SEL R0, R2, R0, !P2 ;  /* 0x0000000002008207 */ /* 0x000fe80005000000 */
[----:B------:R-:W-:Y:S01]  /*48c0*/  @!P0 IADD3 R15, PT, PT, R15, -R0, RZ ;  /* 0x800000000f0f8210 */ /* 0x000fe20007ffe0ff */
[----:B------:R-:W-:Y:S01]  /*48d0*/  @!P0 IMAD R0, R11, R14, R0 ;  /* 0x0000000e0b008224 */ /* 0x000fe200078e0200 */
[----:B------:R-:W-:Y:S01]  /*48e0*/  IADD3 R11, PT, PT, -R10, RZ, RZ ;  /* 0x000000ff0a0b7210 */ /* 0x000fe20007ffe1ff */
[--C-:B------:R-:W-:Y:S02]  /*48f0*/  IMAD.MOV R14, RZ, RZ, -R2.reuse ;  /* 0x000000ffff0e7224 */ /* 0x100fe400078e0a02 */
[----:B------:R-:W-:Y:S02]  /*4900*/  @!P0 IMAD R10, R15, R40, R2 ;  /* 0x000000280f0a8224 */ /* 0x000fe400078e0202 */
[----:B------:R-:W-:Y:S02]  /*4910*/  @!P0 IMAD.MOV.U32 R2, RZ, RZ, R0 ;  /* 0x000000ffff028224 */ /* 0x000fe400078e0000 */
[----:B------:R-:W-:Y:S02]  /*4920*/  IMAD R13, R5, R14, R13 ;  /* 0x0000000e050d7224 */ /* 0x000fe400078e020d */
[----:B------:R-:W-:Y:S02]  /*4930*/  IMAD R12, R8, R11, R12 ;  /* 0x0000000b080c7224 */ /* 0x000fe400078e020c */
[----:B------:R-:W-:Y:S02]  /*4940*/  IMAD R13, R2, R5, R13 ;  /* 0x00000005020d7224 */ /* 0x000fe400078e020d */
[----:B------:R-:W-:Y:S02]  /*4950*/  IMAD R12, R10, R8, R12 ;  /* 0x000000080a0c7224 */ /* 0x000fe400078e020c */
.L_x_91:
[----:B------:R-:W-:Y:S05]  /*4960*/  BRA.U UP1, `(.L_x_92) ;  /* 0x0000000101107547 */ /* 0x000fea000b800000 */
[----:B------:R-:W-:Y:S04]  /*4970*/  MOV R2, UR13 ;  /* 0x0000000d00027c02 */ /* 0x000fe80008000f00 */
[----:B------:R-:W-:Y:S04]  /*4980*/  SHF.L.U32 R2, R2, 0x1f, RZ ;  /* 0x0000001f02027819 */ /* 0x000fe800000006ff */
[----:B------:R-:W1:Y:S02]  /*4990*/  SYNCS.PHASECHK.TRANS64.TRYWAIT P0, [UR6+0xc8], R2 ;  /* 0x0000c802ff0075a7 */ /* 0x000e640008001106 */
[----:B-1----:R-:W-:Y:S05]  /*49a0*/  @!P0 BRA `(.L_x_93) ;  /* 0x0000005c001c8947 */ /* 0x002fea0003800000 */
.L_x_92:
[----:B------:R-:W-:Y:S02]  /*49b0*/  R2UR UR42, R4 ;  /* 0x00000000042a72ca */ /* 0x000fe400000e0000 */
[----:B------:R-:W-:Y:S02]  /*49c0*/  R2UR UR43, R3 ;  /* 0x00000000032b72ca */ /* 0x000fe400000e0000 */
[----:B------:R-:W-:Y:S02]  /*49d0*/  ISETP.NE.U32.AND P2, PT, RZ, UR4, PT ;  /* 0x00000004ff007c0c */ /* 0x000fe4000bf45070 */
[----:B------:R-:W-:Y:S02]  /*49e0*/  SHF.L.U32 R32, R29, 0x1f, RZ ;  /* 0x0000001f1d207819 */ /* 0x000fe400000006ff */
[----:B------:R-:W-:Y:S05]  /*49f0*/  ISETP.NE.AND.EX P2, PT, RZ, UR5, PT, P2 ;  /* 0x00000005ff007c0c */ /* 0x000fea000bf45320 */
[----:B------:R-:W-:Y:S02]  /*4a00*/  USHF.L.U32 UR42, UR42, 0x8, URZ ;  /* 0x000000082a2a7899 */ /* 0x000fe400080006ff */
[----:B------:R-:W-:Y:S01]  /*4a10*/  USHF.L.U32 UR43, UR43, 0x6, URZ ;  /* 0x000000062b2b7899 */ /* 0x000fe200080006ff */
[----:B------:R-:W-:Y:S11]  /*4a20*/  BRA.U !UP4, `(.L_x_94) ;  /* 0x000000010c347547 */ /* 0x000ff6000b800000 */
[----:B------:R-:W-:Y:S01]  /*4a30*/  UPLOP3.LUT UP0, UPT, UPT, UPT, UP3, 0x80, 0x8 ;  /* 0x000000000008789c */ /* 0x000fe20003f0f030 */
[----:B-1----:R-:W-:Y:S02]  /*4a40*/  HFMA2 R0, -RZ, RZ, 0, 5.9604644775390625e-08 ;  /* 0x00000001ff007431 */ /* 0x002fe400000001ff */
[----:B------:R-:W-:Y:S03]  /*4a50*/  IMAD.MOV.U32 R98, RZ, RZ, 0x1 ;  /* 0x00000001ff627424 */ /* 0x000fe600078e00ff */
[----:B------:R-:W-:Y:S05]  /*4a60*/  PLOP3.LUT P0, PT, PT, PT, UP0, 0x80, 0x8 ;  /* 0x000000000008781c */ /* 0x000fea0003f0f008 */
[----:B------:R-:W1:Y:S01]  /*4a70*/  @UP0 LDCU.64 UR10, c[0x0][0x888] ;  /* 0x00011100ff0a07ac */ /* 0x000e620008000a00 */
[----:B------:R-:W-:Y:S07]  /*4a80*/  @UP0 UIMAD UR8, UR52, UR4, URZ ;  /* 0x00000004340802a4 */ /* 0x000fee000f8e02ff */
[----:B------:R-:W-:Y:S01]  /*4a90*/  @!P0 PRMT R98, R0, 0x7610, R98 ;  /* 0x0000761000628816 */ /* 0x000fe20000000062 */
[----:B-1----:R-:W-:Y:S03]  /*4aa0*/  @UP0 UIMAD.WIDE UR10, UR8, 0x4, UR10 ;  /* 0x00000004080a08a5 */ /* 0x002fe6000f8e020a */
[----:B------:R-:W1:Y:S03]  /*4ab0*/  @!UP0 LDCU UR8, c[0x0][0x880] ;  /* 0x00011000ff0887ac */ /* 0x000e660008000800 */
[----:B------:R-:W-:Y:S01]  /*4ac0*/  IMAD.U32 R2, RZ, RZ, UR10 ;  /* 0x0000000aff027e24 */ /* 0x000fe2000f8e00ff */
[----:B------:R-:W-:Y:S05]  /*4ad0*/  MOV R3, UR11 ;  /* 0x0000000b00037c02 */ /* 0x000fea0008000f00 */
[----:B-----5:R4:W5:Y:S02]  /*4ae0*/  @P0 LDG.E R49, desc[UR50][R2.64] ;  /* 0x0000003202310981 */ /* 0x020964000c1e1900 */
[----:B-1--4-:R-:W-:Y:S07]  /*4af0*/  @!P0 IMAD.U32 R49, RZ, RZ, UR8 ;  /* 0x00000008ff318e24 */ /* 0x012fee000f8e00ff */
.L_x_94:
[----:B-----5:R-:W-:Y:S01]  /*4b00*/  @!P2 FSETP.EQ.AND P0, PT, R49, RZ, PT ;  /* 0x000000ff3100a20b */ /* 0x020fe20003f02000 */
[----:B------:R-:W-:Y:S01]  /*4b10*/  @!UPT UIADD3 URZ, UPT, UPT, URZ, URZ, URZ ;  /* 0x000000fffffff290 */ /* 0x000fe2000fffe0ff */
[----:B------:R-:W-:Y:S11]  /*4b20*/  @!P2 BRA `(.L_x_95) ;  /* 0x000000000014a947 */ /* 0x000ff60003800000 */
[----:B------:R-:W-:Y:S02]  /*4b30*/  LOP3.LUT P2, RZ, R98, 0xff, RZ, 0xc0, !PT ;  /* 0x000000ff62ff7812 */ /* 0x000fe4000784c0ff */
[----:B------:R-:W-:Y:S04]  /*4b40*/  PLOP3.LUT P0, PT, PT, PT, UP0, 0x80, 0x8 ;  /* 0x000000000008781c */ /* 0x000fe80003f0f008 */
[----:B------:R-:W-:Y:S07]  /*4b50*/  PLOP3.LUT P0, PT, P0, PT, PT, 0x8, 0x80 ;  /* 0x000000000080781c */ /* 0x000fee000070e170 */
[----:B------:R-:W-:Y:S11]  /*4b60*/  @P2 FSETP.EQ.AND P0, PT, R49, RZ, PT ;  /* 0x000000ff3100220b */ /* 0x000ff60003f02000 */
[----:B------:R-:W-:Y:S02]  /*4b70*/  @!UPT UIADD3 URZ, UPT, UPT, URZ, URZ, URZ ;  /* 0x000000fffffff290 */ /* 0x000fe4000fffe0ff */
.L_x_95:
[----:B------:R-:W4:Y:S01]  /*4b80*/  SYNCS.PHASECHK.TRANS64.TRYWAIT P2, [UR6+0xa0], R32 ;  /* 0x0000a020ff0075a7 */ /* 0x000f220008041106 */
[----:B------:R-:W-:Y:S04]  /*4b90*/  ELECT P4, URZ, PT ;  /* 0x0000000000ff782f */ /* 0x000fe80003880000 */
[----:B------:R-:W-:Y:S11]  /*4ba0*/  PLOP3.LUT P4, PT, P0, P4, PT, 0xf2, 0x2f ;  /* 0x00000000002f781c */ /* 0x000ff60000789e72 */
[----:B------:R-:W-:Y:S02]  /*4bb0*/  @!UPT UIADD3 URZ, UPT, UPT, URZ, URZ, URZ ;  /* 0x000000fffffff290 */ /* 0x000fe4000fffe0ff */
[----:B--2---:R-:W-:Y:S05]  /*4bc0*/  @!P4 IADD3 R3, P0, PT, R30, 0x580, RZ ;  /* 0x000005801e03c810 */ /* 0x004fea0007f1e0ff */
[----:B-1----:R-:W-:Y:S01]  /*4bd0*/  @!P4 IMAD.X R2, RZ, RZ, R31, P0 ;  /* 0x000000ffff02c224 */ /* 0x002fe200000e061f */
[----:B----4-:R-:W-:Y:S07]  /*4be0*/  @!P2 BRA `(.L_x_96) ;  /* 0x0000005800a4a947 */ /* 0x010fee0003800000 */
.L_x_196:
[----:B------:R-:W-:Y:S01]  /*4bf0*/  @!P4 R2UR UR9, R3 ;  /* 0x000000000309c2ca */ /* 0x000fe200000e0000 */
[----:B------:R-:W-:Y:S01]  /*4c00*/  VOTEU.ALL UP1, P4 ;  /* 0x0000000000ff7886 */ /* 0x000fe20002020000 */
[----:B------:R-:W-:Y:S01]  /*4c10*/  @!P4 R2UR UR8, R2 ;  /* 0x000000000208c2ca */ /* 0x000fe200000e0000 */
[----:B------:R-:W-:Y:S01]  /*4c20*/  VOTEU.ALL UP2, P4 ;  /* 0x0000000000ff7886 */ /* 0x000fe20002040000 */
[----:B------:R-:W-:Y:S01]  /*4c30*/  UMOV UR16, 0x0 ;  /* 0x0000000000107882 */ /* 0x000fe20000000000 */
[----:B------:R-:W-:Y:S01]  /*4c40*/  UMOV UR17, 0x10000000 ;  /* 0x1000000000117882 */ /* 0x000fe20000000000 */
[----:B------:R-:W-:Y:S01]  /*4c50*/  @!UP1 UIADD3 UR40, UPT, UPT, UR6, 0x200, URZ ;  /* 0x0000020006289890 */ /* 0x000fe2000fffe0ff */
[----:B-1----:R-:W-:Y:S01]  /*4c60*/  @!P4 IMAD.MOV.U32 R0, RZ, RZ, 0x2000 ;  /* 0x00002000ff00c424 */ /* 0x002fe200078e00ff */
[----:B------:R-:W-:Y:S01]  /*4c70*/  UMOV UR44, UR52 ;  /* 0x00000034002c7c82 */ /* 0x000fe20008000000 */
[----:B------:R-:W-:Y:S01]  /*4c80*/  @!UP1 UIADD3 UR10, UPT, UPT, UR42, 0x80, URZ ;  /* 0x000000802a0a9890 */ /* 0x000fe2000fffe0ff */
[----:B------:R-:W-:Y:S01]  /*4c90*/  UMOV UR11, UR43 ;  /* 0x0000002b000b7c82 */ /* 0x000fe20008000000 */
[----:B------:R-:W-:Y:S02]  /*4ca0*/  UMOV UR12, UR52 ;  /* 0x00000034000c7c82 */ /* 0x000fe40008000000 */
[----:B------:R-:W-:Y:S01]  /*4cb0*/  IMAD.U32 R2, RZ, RZ, UR9 ;  /* 0x00000009ff027e24 */ /* 0x000fe2000f8e00ff */
[----:B------:R-:W-:Y:S01]  /*4cc0*/  UMOV UR9, UR41 ;  /* 0x0000002900097c82 */ /* 0x000fe20008000000 */
[----:B------:R-:W-:Y:S01]  /*4cd0*/  IMAD.U32 R3, RZ, RZ, UR8 ;  /* 0x00000008ff037e24 */ /* 0x000fe2000f8e00ff */
[----:B------:R-:W-:Y:S02]  /*4ce0*/  @!UP1 UIADD3 UR8, UPT, UPT, UR6, 0x1200, URZ ;  /* 0x0000120006089890 */ /* 0x000fe4000fffe0ff */
[----:B------:R-:W-:Y:S01]  /*4cf0*/  @!P4 R2UR UR18, R2 ;  /* 0x000000000212c2ca */ /* 0x000fe200000e0000 */
[----:B------:R-:W-:Y:S01]  /*4d00*/  VOTEU.ALL UP1, P4 ;  /* 0x0000000000ff7886 */ /* 0x000fe20002020000 */
[----:B------:R-:W-:Y:S01]  /*4d10*/  @!P4 R2UR UR19, R3 ;  /* 0x000000000313c2ca */ /* 0x000fe200000e0000 */
[----:B------:R-:W-:Y:S01]  /*4d20*/  UPRMT UR14, UR46, 0x654, UR41 ;  /* 0x000006542e0e7896 */ /* 0x000fe20008000029 */
[----:B------:R-:W-:Y:S05]  /*4d30*/  @!P4 IADD3 R3, P0, PT, R30, 0x580, RZ ;  /* 0x000005801e03c810 */ /* 0x000fea0007f1e0ff */
[----:B------:R-:W-:Y:S06]  /*4d40*/  @!P4 IMAD.X R2, RZ, RZ, R31, P0 ;  /* 0x000000ffff02c224 */ /* 0x000fec00000e061f */
[----:B------:R1:W-:Y:S01]  /*4d50*/  @!UP2 UTMALDG.3D [UR40], [UR18], desc[UR16] ;  /* 0x000010281200a5b4 */ /* 0x0003e20008011000 */
[----:B------:R1:W-:Y:S01]  /*4d60*/  @!UP1 UTMALDG.3D [UR8], [UR18], desc[UR16] ;  /* 0x00001008120095b4 */ /* 0x0003e20008011000 */
[----:B------:R1:W-:Y:S01]  /*4d70*/  @!P4 SYNCS.ARRIVE.TRANS64.RED.A0TR RZ, [UR6+0x80], R0 ;  /* 0x00008000ffffc9a7 */ /* 0x0003e20008300406 */
[----:B------:R-:W-:Y:S01]  /*4d80*/  SYNCS.ARRIVE.TRANS64.RED.A1T0 RZ, [UR14], RZ ;  /* 0x000000ffffff79a7 */ /* 0x000fe2000810040e */
[----:B------:R-:W2:Y:S02]  /*4d90*/  SYNCS.PHASECHK.TRANS64.TRYWAIT P2, [UR6+0xa8], R32 ;  /* 0x0000a820ff0075a7 */ /* 0x000ea40008041106 */
[----:B-12---:R-:W-:Y:S05]  /*4da0*/  @!P2 BRA `(.L_x_97) ;  /* 0x00000058004ca947 */ /* 0x006fea0003800000 */
.L_x_198:
        /* <DEDUP_REMOVED lines=8> */
[----:B------:R-:W-:Y:S01]  /*4e30*/  @!UP1 UIADD3 UR32, UPT, UPT, UR6, 0x2200, URZ ;  /* 0x0000220006209890 */ /* 0x000fe2000fffe0ff */
[----:B------:R-:W-:Y:S01]  /*4e40*/  UMOV UR35, UR43 ;  /* 0x0000002b00237c82 */ /* 0x000fe20008000000 */
[----:B------:R-:W-:Y:S01]  /*4e50*/  UMOV UR36, UR52 ;  /* 0x0000003400247c82 */ /* 0x000fe20008000000 */
[----:B------:R-:W-:Y:S02]  /*4e60*/  @!UP1 UIADD3 UR10, UPT, UPT, UR42, 0xa0, URZ ;  /* 0x000000a02a0a9890 */ /* 0x000fe4000fffe0ff */
[----:B------:R-:W-:Y:S01]  /*4e70*/  IMAD.U32 R2, RZ, RZ, UR9 ;  /* 0x00000009ff027e24 */ /* 0x000fe2000f8e00ff */
[----:B------:R-:W-:Y:S01]  /*4e80*/  UMOV UR9, UR33 ;  /* 0x0000002100097c82 */ /* 0x000fe20008000000 */
[----:B------:R-:W-:Y:S01]  /*4e90*/  IMAD.U32 R3, RZ, RZ, UR8 ;  /* 0x00000008ff037e24 */ /* 0x000fe2000f8e00ff */
[----:B------:R-:W-:Y:S02]  /*4ea0*/  @!UP1 UIADD3 UR8, UPT, UPT, UR6, 0x3200, URZ ;  /* 0x0000320006089890 */ /* 0x000fe4000fffe0ff */
[----:B------:R-:W-:Y:S01]  /*4eb0*/  @!P4 R2UR UR18, R2 ;  /* 0x000000000212c2ca */ /* 0x000fe200000e0000 */
[----:B------:R-:W-:Y:S01]  /*4ec0*/  VOTEU.ALL UP1, P4 ;  /* 0x0000000000ff7886 */ /* 0x000fe20002020000 */
[----:B------:R-:W-:Y:S01]  /*4ed0*/  @!P4 R2UR UR19, R3 ;  /* 0x000000000313c2ca */ /* 0x000fe200000e0000 */
[----:B------:R-:W-:Y:S01]  /*4ee0*/  UMOV UR11, UR43 ;  /* 0x0000002b000b7c82 */ /* 0x000fe20008000000 */
[----:B------:R-:W-:Y:S01]  /*4ef0*/  UMOV UR12, UR52 ;  /* 0x00000034000c7c82 */ /* 0x000fe20008000000 */
[----:B------:R-:W-:Y:S01]  /*4f00*/  UPRMT UR14, UR46, 0x654, UR33 ;  /* 0x000006542e0e7896 */ /* 0x000fe20008000021 */
[----:B------:R-:W-:Y:S05]  /*4f10*/  @!P4 IADD3 R3, P0, PT, R30, 0x580, RZ ;  /* 0x000005801e03c810 */ /* 0x000fea0007f1e0ff */
[----:B------:R-:W-:Y:S04]  /*4f20*/  @!P4 IMAD.X R2, RZ, RZ, R31, P0 ;  /* 0x000000ffff02c224 */ /* 0x000fe800000e061f */
[----:B------:R1:W-:Y:S01]  /*4f30*/  @!UP2 UTMALDG.3D [UR32], [UR18], desc[UR16] ;  /* 0x000010201200a5b4 */ /* 0x0003e20008011000 */
[----:B------:R1:W-:Y:S01]  /*4f40*/  @!UP1 UTMALDG.3D [UR8], [UR18], desc[UR16] ;  /* 0x00001008120095b4 */ /* 0x0003e20008011000 */
[----:B------:R1:W-:Y:S01]  /*4f50*/  @!P4 SYNCS.ARRIVE.TRANS64.RED.A0TR RZ, [UR6+0x88], R0 ;  /* 0x00008800ffffc9a7 */ /* 0x0003e20008300406 */
[----:B------:R-:W-:Y:S01]  /*4f60*/  SYNCS.ARRIVE.TRANS64.RED.A1T0 RZ, [UR14], RZ ;  /* 0x000000ffffff79a7 */ /* 0x000fe2000810040e */
[----:B------:R-:W2:Y:S02]  /*4f70*/  SYNCS.PHASECHK.TRANS64.TRYWAIT P2, [UR6+0xb0], R32 ;  /* 0x0000b020ff0075a7 */ /* 0x000ea40008041106 */
[----:B-12---:R-:W-:Y:S05]  /*4f80*/  @!P2 BRA `(.L_x_98) ;  /* 0x0000005400eca947 */ /* 0x006fea0003800000 */
.L_x_200:
[----:B------:R-:W2:Y:S01]  /*4f90*/  LDC.64 R14, c[0x0][0xb10] ;  /* 0x0002c400ff0e7b82 */ /* 0x000ea20000000a00 */
[----:B------:R-:W-:Y:S01]  /*4fa0*/  @!P4 R2UR UR9, R3 ;  /* 0x000000000309c2ca */ /* 0x000fe200000e0000 */
[----:B------:R-:W-:Y:S01]  /*4fb0*/  VOTEU.ALL UP1, P4 ;  /* 0x0000000000ff7886 */ /* 0x000fe20002020000 */
[----:B------:R-:W-:Y:S01]  /*4fc0*/  @!P4 R2UR UR8, R2 ;  /* 0x000000000208c2ca */ /* 0x000fe200000e0000 */
[----:B------:R-:W-:Y:S01]  /*4fd0*/  VOTEU.ALL UP2, P4 ;  /* 0x0000000000ff7886 */ /* 0x000fe20002040000 */
[----:B------:R-:W-:Y:S03]  /*4fe0*/  UMOV UR16, 0x0 ;  /* 0x0000000000107882 */ /* 0x000fe60000000000 */
[----:B------:R-:W4:Y:S01]  /*4ff0*/  LDC.64 R10, c[0x0][0xb18] ;  /* 0x0002c600ff0a7b82 */ /* 0x000f220000000a00 */
[----:B------:R-:W-:Y:S01]  /*5000*/  @!UP1 UIADD3 UR26, UPT, UPT, UR42, 0x40, URZ ;  /* 0x000000402a1a9890 */ /* 0x000fe2000fffe0ff */
[----:B-1----:R-:W-:Y:S01]  /*5010*/  @!P4 IMAD.MOV.U32 R0, RZ, RZ, 0x2000 ;  /* 0x00002000ff00c424 */ /* 0x002fe200078e00ff */
[----:B------:R-:W-:Y:S01]  /*5020*/  @!UP1 UIADD3 UR24, UPT, UPT, UR6, 0x4200, URZ ;  /* 0x0000420006189890 */ /* 0x000fe2000fffe0ff */
[----:B------:R-:W-:Y:S01]  /*5030*/  @P3 SHF.R.U32.HI R26, RZ, 0x10, R21 ;  /* 0x00000010ff1a3819 */ /* 0x000fe20000011615 */
[----:B------:R-:W-:Y:S01]  /*5040*/  UMOV UR17, 0x10000000 ;  /* 0x1000000000117882 */ /* 0x000fe20000000000 */
[----:B------:R-:W-:Y:S01]  /*5050*/  UMOV UR27, UR43 ;  /* 0x0000002b001b7c82 */ /* 0x000fe20008000000 */
[----:B------:R-:W-:Y:S01]  /*5060*/  UMOV UR28, UR52 ;  /* 0x00000034001c7c82 */ /* 0x000fe20008000000 */
[----:B------:R-:W-:Y:S01]  /*5070*/  IMAD.U32 R2, RZ, RZ, UR9 ;  /* 0x00000009ff027e24 */ /* 0x000fe2000f8e00ff */
[----:B------:R-:W-:Y:S01]  /*5080*/  @!UP1 UIADD3 UR10, UPT, UPT, UR42, 0xc0, URZ ;  /* 0x000000c02a0a9890 */ /* 0x000fe2000fffe0ff */
[----:B------:R-:W-:Y:S01]  /*5090*/  IMAD.U32 R3, RZ, RZ, UR8 ;  /* 0x00000008ff037e24 */ /* 0x000fe2000f8e00ff */
[----:B------:R-:W-:Y:S01]  /*50a0*/  @!UP1 UIADD3 UR8, UPT, UPT, UR6, 0x5200, URZ ;  /* 0x0000520006089890 */ /* 0x000fe2000fffe0ff */
[----:B------:R-:W-:Y:S01]  /*50b0*/  VIADD R28, R28, 0x1 ;  /* 0x000000011c1c7836 */ /* 0x000fe20000000000 */
[----:B------:R-:W-:Y:S01]  /*50c0*/  @!P4 R2UR UR18, R2 ;  /* 0x000000000212c2ca */ /* 0x000fe200000e0000 */
[----:B------:R-:W-:Y:S01]  /*50d0*/  VOTEU.ALL UP1, P4 ;  /* 0x0000000000ff7886 */ /* 0x000fe20002020000 */
[----:B------:R-:W1:Y:S01]  /*50e0*/  @!P1 LDC R2, c[0x0][0xb0c] ;  /* 0x0002c300ff029b82 */ /* 0x000e620000000800 */
[----:B------:R-:W-:Y:S01]  /*50f0*/  @!P4 R2UR UR19, R3 ;  /* 0x000000000313c2ca */ /* 0x000fe200000e0000 */
[----:B------:R-:W-:Y:S01]  /*5100*/  UMOV UR9, UR25 ;  /* 0x0000001900097c82 */ /* 0x000fe20008000000 */
[----:B------:R-:W-:Y:S01]  /*5110*/  UMOV UR11, UR43 ;  /* 0x0000002b000b7c82 */ /* 0x000fe20008000000 */
[----:B------:R-:W-:Y:S01]  /*5120*/  UMOV UR12, UR52 ;  /* 0x00000034000c7c82 */ /* 0x000fe20008000000 */
[----:B------:R-:W-:Y:S09]  /*5130*/  UPRMT UR14, UR46, 0x654, UR25 ;  /* 0x000006542e0e7896 */ /* 0x000ff20008000019 */
[----:B------:R1:W-:Y:S01]  /*5140*/  @!UP2 UTMALDG.3D [UR24], [UR18], desc[UR16] ;  /* 0x000010181200a5b4 */ /* 0x0003e20008011000 */
[----:B------:R1:W-:Y:S01]  /*5150*/  @!UP1 UTMALDG.3D [UR8], [UR18], desc[UR16] ;  /* 0x00001008120095b4 */ /* 0x0003e20008011000 */
[----:B------:R5:W-:Y:S01]  /*5160*/  @!P4 SYNCS.ARRIVE.TRANS64.RED.A0TR RZ, [UR6+0x90], R0 ;  /* 0x00009000ffffc9a7 */ /* 0x000be20008300406 */
[C---:B--2---:R-:W-:Y:S01]  /*5170*/  @!P1 IMAD.HI.U32 R3, R13.reuse, R14, RZ ;  /* 0x0000000e0d039227 */ /* 0x044fe200078e00ff */
[----:B----4-:R-:W-:Y:S02]  /*5180*/  @!P1 ISETP.NE.AND P0, PT, R10, 0x1, PT ;  /* 0x000000010a00980c */ /* 0x010fe40003f05270 */
[----:B-1----:R-:W-:Y:S01]  /*5190*/  @!P1 ISETP.NE.AND P2, PT, R2, 0x1, PT ;  /* 0x000000010200980c */ /* 0x002fe20003f45270 */
[C---:B------:R-:W-:Y:S01]  /*51a0*/  @!P1 IMAD.HI.U32 R4, R12.reuse, R11, RZ ;  /* 0x0000000b0c049227 */ /* 0x040fe200078e00ff */
[----:B------:R-:W-:Y:S04]  /*51b0*/  @!P1 SHF.R.U32.HI R3, RZ, R15, R3 ;  /* 0x0000000fff039219 */ /* 0x000fe80000011603 */
[----:B------:R-:W-:Y:S01]  /*51c0*/  @!P1 SEL R3, R13, R3, !P2 ;  /* 0x000000030d039207 */ /* 0x000fe20005000000 */
[----:B------:R-:W-:Y:S01]  /*51d0*/  SYNCS.ARRIVE.TRANS64.RED.A1T0 RZ, [UR14], RZ ;  /* 0x000000ffffff79a7 */ /* 0x000fe2000810040e */
[----:B------:R-:W1:Y:S01]  /*51e0*/  SYNCS.PHASECHK.TRANS64.TRYWAIT P5, [UR6+0xb8], R32 ;  /* 0x0000b820ff0075a7 */ /* 0x000e6200080a1106 */
[----:B-----5:R-:W2:Y:S02]  /*51f0*/  @!P1 LDC R0, c[0x0][0xb20] ;  /* 0x0002c800ff009b82 */ /* 0x020ea40000000800 */
[----:B--2---:R-:W-:Y:S04]  /*5200*/  @!P1 SHF.R.U32.HI R0, RZ, R0, R4 ;  /* 0x00000000ff009219 */ /* 0x004fe80000011604 */
[----:B------:R-:W-:Y:S05]  /*5210*/  @!P1 SEL R4, R12, R0, !P0 ;  /* 0x000000000c049207 */ /* 0x000fea0004000000 */
[----:B------:R-:W-:Y:S02]  /*5220*/  @!P1 IMAD.IADD R0, R4, 0x1, -R3 ;  /* 0x0000000104009824 */ /* 0x000fe400078e0a03 */
[----:B------:R-:W-:Y:S02]  /*5230*/  @!P1 IMAD.IADD R3, R3, 0x1, -R4 ;  /* 0x0000000103039824 */ /* 0x000fe400078e0a04 */
[----:B------:R-:W-:Y:S02]  /*5240*/  @!P1 IMAD R13, R0, R2, R13 ;  /* 0x00000002000d9224 */ /* 0x000fe400078e020d */
[----:B------:R-:W-:Y:S01]  /*5250*/  @!P1 IMAD R12, R3, R10, R12 ;  /* 0x0000000a030c9224 */ /* 0x000fe200078e020c */
[----:B-1----:R-:W-:Y:S06]  /*5260*/  @!P5 BRA `(.L_x_99) ;  /* 0x00000054004cd947 */ /* 0x002fec0003800000 */
.L_x_202:
[----:B------:R-:W-:Y:S01]  /*5270*/  @!P4 IADD3 R2, P0, PT, R30, 0x580, RZ ;  /* 0x000005801e02c810 */ /* 0x000fe20007f1e0ff */
[----:B------:R-:W-:Y:S01]  /*5280*/  VOTEU.ALL UP1, P4 ;  /* 0x0000000000ff7886 */ /* 0x000fe20002020000 */
[----:B------:R-:W-:Y:S01]  /*5290*/  VOTEU.ALL UP2, P4 ;  /* 0x0000000000ff7886 */ /* 0x000fe20002040000 */
[----:B------:R-:W-:Y:S01]  /*52a0*/  UMOV UR14, 0x0 ;  /* 0x00000000000e7882 */ /* 0x000fe20000000000 */
[----:B------:R-:W-:Y:S01]  /*52b0*/  @!P4 R2UR UR9, R2 ;  /* 0x000000000209c2ca */ /* 0x000fe200000e0000 */
[----:B-1----:R-:W-:Y:S01]  /*52c0*/  @!P4 IMAD.X R0, RZ, RZ, R31, P0 ;  /* 0x000000ffff00c224 */ /* 0x002fe200000e061f */
[----:B------:R-:W-:Y:S01]  /*52d0*/  @!UP1 UIADD3 UR17, UPT, UPT, UR6, 0x98, URZ ;  /* 0x0000009806119890 */ /* 0x000fe2000fffe0ff */
[----:B------:R-:W-:Y:S01]  /*52e0*/  ISETP.NE.AND P0, PT, R28, 0x2, PT ;  /* 0x000000021c00780c */ /* 0x000fe20003f05270 */
[----:B------:R-:W-:Y:S01]  /*52f0*/  @!UP1 UIADD3 UR18, UPT, UPT, UR42, 0x60, URZ ;  /* 0x000000602a129890 */ /* 0x000fe2000fffe0ff */
[----:B------:R-:W-:Y:S01]  /*5300*/  LOP3.LUT R29, R29, 0x1, RZ, 0x3c, !PT ;  /* 0x000000011d1d7812 */ /* 0x000fe200078e3cff */
[----:B------:R-:W-:Y:S01]  /*5310*/  @!UP1 UIADD3 UR16, UPT, UPT, UR6, 0x6200, URZ ;  /* 0x0000620006109890 */ /* 0x000fe2000fffe0ff */
[----:B------:R-:W-:Y:S01]  /*5320*/  @!P4 R2UR UR8, R0 ;  /* 0x000000000008c2ca */ /* 0x000fe200000e0000 */
[----:B------:R-:W-:Y:S01]  /*5330*/  UMOV UR15, 0x10000000 ;  /* 0x10000000000f7882 */ /* 0x000fe20000000000 */
[----:B------:R-:W-:Y:S01]  /*5340*/  UMOV UR19, UR43 ;  /* 0x0000002b00137c82 */ /* 0x000fe20008000000 */
[----:B------:R-:W-:Y:S01]  /*5350*/  UMOV UR20, UR52 ;  /* 0x0000003400147c82 */ /* 0x000fe20008000000 */
[----:B------:R-:W-:Y:S01]  /*5360*/  @!UP1 UIADD3 UR10, UPT, UPT, UR42, 0xe0, URZ ;  /* 0x000000e02a0a9890 */ /* 0x000fe2000fffe0ff */
[----:B------:R-:W-:Y:S01]  /*5370*/  SEL R0, RZ, 0x1, P0 ;  /* 0x00000001ff007807 */ /* 0x000fe20000000000 */
[----:B------:R-:W-:Y:S01]  /*5380*/  IMAD.U32 R2, RZ, RZ, UR9 ;  /* 0x00000009ff027e24 */ /* 0x000fe2000f8e00ff */
[----:B------:R-:W-:Y:S01]  /*5390*/  UMOV UR11, UR43 ;  /* 0x0000002b000b7c82 */ /* 0x000fe20008000000 */
[----:B------:R-:W-:Y:S01]  /*53a0*/  UMOV UR12, UR52 ;  /* 0x00000034000c7c82 */ /* 0x000fe20008000000 */
[----:B------:R-:W-:Y:S01]  /*53b0*/  UMOV UR9, UR17 ;  /* 0x0000001100097c82 */ /* 0x000fe20008000000 */
[----:B------:R-:W-:Y:S01]  /*53c0*/  @P3 R2UR UR52, R26 ;  /* 0x000000001a3432ca */ /* 0x000fe200000e0000 */
[----:B------:R-:W-:Y:S01]  /*53d0*/  IMAD.IADD R4, R12, 0x1, R96 ;  /* 0x000000010c047824 */ /* 0x000fe200078e0260 */
[----:B------:R-:W-:Y:S01]  /*53e0*/  @!P4 R2UR UR22, R2 ;  /* 0x000000000216c2ca */ /* 0x000fe200000e0000 */
[----:B------:R-:W-:Y:S01]  /*53f0*/  IMAD.U32 R3, RZ, RZ, UR8 ;  /* 0x00000008ff037e24 */ /* 0x000fe2000f8e00ff */
[----:B------:R-:W-:Y:S01]  /*5400*/  @!UP1 UIADD3 UR8, UPT, UPT, UR6, 0x7200, URZ ;  /* 0x0000720006089890 */ /* 0x000fe2000fffe0ff */
[----:B------:R-:W-:Y:S01]  /*5410*/  LOP3.LUT R27, R27, R0, RZ, 0x3c, !PT ;  /* 0x000000001b1b7212 */ /* 0x000fe200078e3cff */
[----:B------:R-:W-:Y:S01]  /*5420*/  VOTEU.ALL UP1, P4 ;  /* 0x0000000000ff7886 */ /* 0x000fe20002020000 */
[----:B------:R-:W-:Y:S02]  /*5430*/  SEL R28, R28, RZ, P0 ;  /* 0x000000ff1c1c7207 */ /* 0x000fe40000000000 */
[----:B------:R-:W-:Y:S01]  /*5440*/  @!P4 R2UR UR23, R3 ;  /* 0x000000000317c2ca */ /* 0x000fe200000e0000 */
[----:B------:R-:W-:Y:S11]  /*5450*/  IMAD.IADD R3, R13, 0x1, R97 ;  /* 0x000000010d037824 */ /* 0x000ff600078e0261 */
[----:B------:R-:W-:Y:S01]  /*5460*/  @!UPT UIADD3 URZ, UPT, UPT, URZ, URZ, URZ ;  /* 0x000000fffffff290 */ /* 0x000fe2000fffe0ff */
[----:B------:R4:W-:Y:S01]  /*5470*/  @!UP2 UTMALDG.3D [UR16], [UR22], desc[UR14] ;  /* 0x00000e101600a5b4 */ /* 0x0009e20008011000 */
[----:B------:R4:W-:Y:S01]  /*5480*/  @!UP1 UTMALDG.3D [UR8], [UR22], desc[UR14] ;  /* 0x00000e08160095b4 */ /* 0x0009e20008011000 */
[----:B------:R4:W-:Y:S01]  /*5490*/  @!P4 SYNCS.ARRIVE.TRANS64.RED.A0TR RZ, [UR6+0x98], R25 ;  /* 0x00009819ffffc9a7 */ /* 0x0009e20008300406 */
[----:B------:R-:W-:Y:S01]  /*54a0*/  UPLOP3.LUT UP1, UPT, UPT, UPT, UPT, 0x80, 0x8 ;  /* 0x000000000008789c */ /* 0x000fe20003f2f070 */
[----:B------:R-:W-:Y:S01]  /*54b0*/  SYNCS.ARRIVE.TRANS64.RED.A1T0 RZ, [UR7], RZ ;  /* 0x000000ffffff79a7 */ /* 0x000fe20008100407 */
[----:B------:R-:W-:Y:S09]  /*54c0*/  @P3 BRA `(.L_x_100) ;  /* 0xfffffff0002c3947 */ /* 0x000ff2000383ffff */
[----:B------:R-:W-:-:S04]  /*54d0*/  SHF.L.U32 R2, R29, 0x1f, RZ ;  /* 0x0000001f1d027819 */ /* 0x000fc800000006ff */
[----:B------:R-:W1:Y:S02]  /*54e0*/  SYNCS.PHASECHK.TRANS64.TRYWAIT P0, [UR6+0xa0], R2 ;  /* 0x0000a002ff0075a7 */ /* 0x000e640008001106 */
[----:B-1----:R-:W-:Y:S05]  /*54f0*/  @!P0 BRA `(.L_x_101) ;  /* 0x0000005000c08947 */ /* 0x002fea0003800000 */
.L_x_204:
[----:B------:R-:W2:Y:S02]  /*5500*/  SYNCS.PHASECHK.TRANS64.TRYWAIT P0, [UR6+0xa8], R2 ;  /* 0x0000a802ff0075a7 */ /* 0x000ea40008001106 */
[----:B--2---:R-:W-:Y:S05]  /*5510*/  @!P0 BRA `(.L_x_102) ;  /* 0x0000005000d08947 */ /* 0x004fea0003800000 */
.L_x_206:
[----:B------:R-:W2:Y:S02]  /*5520*/  SYNCS.PHASECHK.TRANS64.TRYWAIT P0, [UR6+0xb0], R2 ;  /* 0x0000b002ff0075a7 */ /* 0x000ea40008001106 */
[----:B--2---:R-:W-:Y:S05]  /*5530*/  @!P0 BRA `(.L_x_103) ;  /* 0x0000005000e08947 */ /* 0x004fea0003800000 */
.L_x_208:
[----:B-1----:R-:W-:-:S07]  /*5540*/  MOV R0, UR6 ;  /* 0x0000000600007c02 */ /* 0x002fce0008000f00 */
.L_x_104:
[----:B-1----:R-:W-:-:S04]  /*5550*/  SHF.L.U32 R2, R29, 0x1f, RZ ;  /* 0x0000001f1d027819 */ /* 0x002fc800000006ff */
[----:B------:R1:W2:Y:S03]  /*5560*/  SYNCS.PHASECHK.TRANS64.TRYWAIT P0, [R0+URZ+0xb8], R2 ;  /* 0x0000b802000075a7 */ /* 0x0002a600080011ff */
[----:B--2---:R-:W-:Y:S05]  /*5570*/  @!P0 NANOSLEEP.SYNCS 0x989680 ;  /* 0x009896800000895d */ /* 0x004fea0003900000 */
[----:B------:R-:W2:Y:S02]  /*5580*/  @!P0 SYNCS.PHASECHK.TRANS64 P0, [R0+URZ+0xb8], R2 ;  /* 0x0000b802000085a7 */ /* 0x000ea400080010ff */
[----:B--2-4-:R-:W-:Y:S05]  /*5590*/  @P0 EXIT ;  /* 0x000000000000094d */ /* 0x014fea0003800000 */
[----:B------:R-:W-:Y:S05]  /*55a0*/  BRA `(.L_x_104) ;  /* 0xfffffffc00e87947 */ /* 0x000fea000383ffff */
.L_x_89:
[----:B------:R-:W-:-:S06]  /*55b0*/  UISETP.GE.AND UP1, UPT, UR10, 0x4, UPT ;  /* 0x000000040a00788c */ /* 0x000fcc000bf26270 */
[----:B------:R-:W-:-:S13]  /*55c0*/  PLOP3.LUT P0, PT, PT, PT, UP1, 0x80, 0x8 ;  /* 0x000000000008781c */ /* 0x000fda0003f0f018 */
[----:B------:R-:W-:Y:S05]  /*55d0*/  @!P0 EXIT ;  /* 0x000000000000894d */ /* 0x000fea0003800000 */
[----:B------:R-:W-:Y:S01]  /*55e0*/  BAR.SYNC.DEFER_BLOCKING 0x6, 0xa0 ;  /* 0x0182800000007b1d */ /* 0x000fe20000010000 */
[C---:B------:R-:W-:Y:S01]  /*55f0*/  IMAD.SHL.U32 R6, R0.reuse, 0x20, RZ ;  /* 0x0000002000067824 */ /* 0x040fe200078e00ff */
[C---:B------:R-:W-:Y:S01]  /*5600*/  SHF.L.U32 R84, R0.reuse, 0x10, RZ ;  /* 0x0000001000547819 */ /* 0x040fe200000006ff */
[C---:B------:R-:W-:Y:S01]  /*5610*/  IMAD.SHL.U32 R108, R0.reuse, 0x4, RZ ;  /* 0x00000004006c7824 */ /* 0x040fe200078e00ff */
[----:B------:R-:W-:Y:S01]  /*5620*/  LOP3.LUT R112, R0, 0x2, RZ, 0xc0, !PT ;  /* 0x0000000200707812 */ /* 0x000fe200078ec0ff */
[C---:B------:R-:W-:Y:S01]  /*5630*/  IMAD.SHL.U32 R7, R99.reuse, 0x400, RZ ;  /* 0x0000040063077824 */ /* 0x040fe200078e00ff */
[----:B------:R-:W-:Y:S02]  /*5640*/  UMOV UR47, 0x400 ;  /* 0x00000400002f7882 */ /* 0x000fe40000000000 */
[----:B------:R-:W1:Y:S01]  /*5650*/  LDC R102, c[0x0][0x370] ;  /* 0x0000dc00ff667b82 */ /* 0x000e620000000800 */
[----:B------:R-:W-:Y:S01]  /*5660*/  ULEA UR47, UR46, UR47, 0x18 ;  /* 0x0000002f2e2f7291 */ /* 0x000fe2000f8ec0ff */
[C---:B------:R-:W-:Y:S01]  /*5670*/  LOP3.LUT R9, R6.reuse, 0xc0, RZ, 0xc0, !PT ;  /* 0x000000c006097812 */ /* 0x040fe200078ec0ff */
[----:B------:R-:W-:Y:S01]  /*5680*/  IMAD.SHL.U32 R8, R99, 0x200000, RZ ;  /* 0x0020000063087824 */ /* 0x000fe200078e00ff */
[----:B------:R-:W-:Y:S01]  /*5690*/  LOP3.LUT R6, R6, 0xb20, RZ, 0xc0, !PT ;  /* 0x00000b2006067812 */ /* 0x000fe200078ec0ff */
[----:B------:R-:W-:Y:S01]  /*56a0*/  UIADD3 UR4, UPT, UPT, UR47, 0x200, URZ ;  /* 0x000002002f047890 */ /* 0x000fe2000fffe0ff */
[----:B------:R-:W-:Y:S01]  /*56b0*/  LOP3.LUT R108, R9, 0x18, R108, 0xf8, !PT ;  /* 0x00000018096c7812 */ /* 0x000fe200078ef86c */
[----:B------:R-:W-:Y:S01]  /*56c0*/  IMAD.SHL.U32 R46, R0, 0x2, RZ ;  /* 0x00000002002e7824 */ /* 0x000fe200078e00ff */
[----:B------:R-:W2:Y:S01]  /*56d0*/  LDC R42, c[0x0][0xb0c] ;  /* 0x0002c300ff2a7b82 */ /* 0x000ea20000000800 */
[----:B------:R-:W-:Y:S01]  /*56e0*/  LOP3.LUT R6, R6, 0x400, R7, 0xf8, !PT ;  /* 0x0000040006067812 */ /* 0x000fe200078ef807 */
[----:B------:R-:W-:Y:S01]  /*56f0*/  HFMA2 R107, -RZ, RZ, 0, 5.9604644775390625e-08 ;  /* 0x00000001ff6b7431 */ /* 0x000fe200000001ff */
[----:B------:R-:W-:Y:S01]  /*5700*/  LOP3.LUT R8, R8, 0x200000, RZ, 0xc0, !PT ;  /* 0x0020000008087812 */ /* 0x000fe200078ec0ff */
[----:B------:R-:W-:Y:S01]  /*5710*/  IMAD.U32 R103, RZ, RZ, UR4 ;  /* 0x00000004ff677e24 */ /* 0x000fe2000f8e00ff */
[----:B------:R-:W-:Y:S01]  /*5720*/  LOP3.LUT R108, R6, R108, RZ, 0xfc, !PT ;  /* 0x0000006c066c7212 */ /* 0x000fe200078efcff */
[----:B------:R-:W-:Y:S01]  /*5730*/  IMAD.MOV.U32 R85, RZ, RZ, RZ ;  /* 0x000000ffff557224 */ /* 0x000fe200078e00ff */
[----:B------:R-:W-:Y:S01]  /*5740*/  LOP3.LUT R84, R8, 0x400000, R84, 0xf8, !PT ;  /* 0x0040000008547812 */ /* 0x000fe200078ef854 */
[----:B------:R-:W3:Y:S01]  /*5750*/  LDC R100, c[0x0][0xb20] ;  /* 0x0002c800ff647b82 */ /* 0x000ee20000000800 */
[----:B------:R-:W4:Y:S01]  /*5760*/  LDS R5, [UR47+0x180] ;  /* 0x0001802fff057984 */ /* 0x000f220008000800 */
[----:B------:R-:W-:Y:S01]  /*5770*/  LOP3.LUT R109, R0, 0x4, RZ, 0xc0, !PT ;  /* 0x00000004006d7812 */ /* 0x000fe200078ec0ff */
[----:B------:R-:W-:Y:S01]  /*5780*/  IMAD R108, R108, 0x2, R103 ;  /* 0x000000026c6c7824 */ /* 0x000fe200078e0267 */
[----:B------:R-:W-:Y:S01]  /*5790*/  LOP3.LUT R45, R2, 0x20, R0, 0xf8, !PT ;  /* 0x00000020022d7812 */ /* 0x000fe200078ef800 */
[----:B------:R-:W-:Y:S01]  /*57a0*/  IMAD.MOV.U32 R106, RZ, RZ, RZ ;  /* 0x000000ffff6a7224 */ /* 0x000fe200078e00ff */
[----:B------:R-:W-:Y:S01]  /*57b0*/  LOP3.LUT R104, R0, 0x60, RZ, 0xc0, !PT ;  /* 0x0000006000687812 */ /* 0x000fe200078ec0ff */
[----:B------:R-:W-:Y:S01]  /*57c0*/  IMAD.MOV.U32 R105, RZ, RZ, RZ ;  /* 0x000000ffff697224 */ /* 0x000fe200078e00ff */
[----:B------:R-:W1:Y:S01]  /*57d0*/  LDC R41, c[0x0][0xb30] ;  /* 0x0002cc00ff297b82 */ /* 0x000e620000000800 */
[----:B------:R-:W-:Y:S01]  /*57e0*/  MOV R114, RZ ;  /* 0x000000ff00727202 */ /* 0x000fe20000000f00 */
[--C-:B------:R-:W-:Y:S01]  /*57f0*/  IMAD R112, R112, -0x10, R108.reuse ;  /* 0xfffffff070707824 */ /* 0x100fe200078e026c */
[----:B------:R-:W-:Y:S01]  /*5800*/  LOP3.LUT R46, R46, 0x80, RZ, 0xc0, !PT ;  /* 0x000000802e2e7812 */ /* 0x000fe200078ec0ff */
[----:B------:R-:W-:Y:S01]  /*5810*/  IMAD R111, R109, -0x10, R108 ;  /* 0xfffffff06d6f7824 */ /* 0x000fe200078e026c */
[----:B------:R-:W1:Y:S03]  /*5820*/  LDCU.64 UR54, c[0x0][0x348] ;  /* 0x00006900ff3677ac */ /* 0x000e660008000a00 */
[----:B------:R-:W1:Y:S01]  /*5830*/  LDC.64 R94, c[0x0][0xb10] ;  /* 0x0002c400ff5e7b82 */ /* 0x000e620000000a00 */
[----:B------:R-:W1:Y:S01]  /*5840*/  LDCU UR37, c[0x0][0x388] ;  /* 0x00007100ff2577ac */ /* 0x000e620008000800 */
[----:B------:R-:W1:Y:S06]  /*5850*/  LDCU UR36, c[0x0][0x384] ;  /* 0x00007080ff2477ac */ /* 0x000e6c0008000800 */
[----:B------:R-:W1:Y:S01]  /*5860*/  LDC.64 R38, c[0x0][0xb18] ;  /* 0x0002c600ff267b82 */ /* 0x000e620000000a00 */
[----:B------:R-:W1:Y:S01]  /*5870*/  LDCU.64 UR38, c[0x0][0x888] ;  /* 0x00011100ff2677ac */ /* 0x000e620008000a00 */
[----:B------:R-:W1:Y:S06]  /*5880*/  LDCU.64 UR44, c[0x0][0x8c0] ;  /* 0x00011800ff2c77ac */ /* 0x000e6c0008000a00 */
[----:B------:R-:W1:Y:S01]  /*5890*/  LDC.64 R90, c[0x0][0x888] ;  /* 0x00022200ff5a7b82 */ /* 0x000e620000000a00 */
[----:B------:R-:W-:Y:S01]  /*58a0*/  UMOV UR49, URZ ;  /* 0x000000ff00317c82 */ /* 0x000fe20008000000 */
[----:B------:R-:W-:-:S06]  /*58b0*/  UMOV UR53, URZ ;  /* 0x000000ff00357c82 */ /* 0x000fcc0008000000 */
[----:B------:R-:W1:Y:S01]  /*58c0*/  LDC.64 R36, c[0x0][0xb28] ;  /* 0x0002ca00ff247b82 */ /* 0x000e620000000a00 */
[----:B----4-:R-:W-:-:S07]  /*58d0*/  IMAD.IADD R84, R5, 0x1, R84 ;  /* 0x0000000105547824 */ /* 0x010fce00078e0254 */
[----:B------:R-:W4:Y:S08]  /*58e0*/  LDC.64 R92, c[0x0][0x890] ;  /* 0x00022400ff5c7b82 */ /* 0x000f300000000a00 */
[----:B------:R-:W1:Y:S08]  /*58f0*/  LDC.64 R88, c[0x0][0x8b0] ;  /* 0x00022c00ff587b82 */ /* 0x000e700000000a00 */
[----:B------:R-:W1:Y:S08]  /*5900*/  LDC.64 R86, c[0x0][0x8a8] ;  /* 0x00022a00ff567b82 */ /* 0x000e700000000a00 */
[----:B--23--:R-:W1:Y:S02]  /*5910*/  LDC R101, c[0x0][0x374] ;  /* 0x0000dd00ff657b82 */ /* 0x00ce640000000800 */
.L_x_150:
[C---:B------:R-:W-:Y:S02]  /*5920*/  LEA R0, R114.reuse, UR47, 0x3 ;  /* 0x0000002f72007c11 */ /* 0x040fe4000f8e18ff */
[----:B------:R-:W-:Y:S02]  /*5930*/  SHF.L.U32 R2, R105, 0x1f, RZ ;  /* 0x0000001f69027819 */ /* 0x000fe400000006ff */
[----:B------:R-:W-:Y:S02]  /*5940*/  LEA R16, R114, UR47, 0x4 ;  /* 0x0000002f72107c11 */ /* 0x000fe4000f8e20ff */
[----:B------:R-:W2:Y:S02]  /*5950*/  SYNCS.PHASECHK.TRANS64.TRYWAIT P0, [R0+URZ+0xd0], R2 ;  /* 0x0000d002000075a7 */ /* 0x000ea400080011ff */
[----:B--2-4-:R-:W-:Y:S05]  /*5960*/  @!P0 BRA `(.L_x_105) ;  /* 0x0000004c00ec8947 */ /* 0x014fea0003800000 */
.L_x_209:
[----:B------:R-:W3:Y:S01]  /*5970*/  LDC.64 R12, c[0x0][0xb10] ;  /* 0x0002c400ff0c7b82 */ /* 0x000ee20000000a00 */
[----:B------:R-:W4:Y:S01]  /*5980*/  LDS.128 R16, [R16+0x160] ;  /* 0x0001600010107984 */ /* 0x000f220000000c00 */
[----:B-1----:R-:W-:Y:S01]  /*5990*/  ISETP.NE.AND P1, PT, R41, 0x1, PT ;  /* 0x000000012900780c */ /* 0x002fe20003f25270 */
[----:B--2---:R-:W-:Y:S01]  /*59a0*/  VIADD R0, R0, 0xe0 ;  /* 0x000000e000007836 */ /* 0x004fe20000000000 */
[----:B------:R-:W-:Y:S04]  /*59b0*/  ISETP.GE.AND P0, PT, R40, 0x1, PT ;  /* 0x000000012800780c */ /* 0x000fe80003f06270 */
[----:B------:R-:W1:Y:S01]  /*59c0*/  LDC.64 R10, c[0x0][0xb18] ;  /* 0x0002c600ff0a7b82 */ /* 0x000e620000000a00 */
[----:B------:R-:W-:Y:S01]  /*59d0*/  PRMT R0, RZ, 0x654, R0 ;  /* 0x00000654ff007816 */ /* 0x000fe20000000000 */
[----:B------:R-:W-:Y:S01]  /*59e0*/  @!PT LDS RZ, [RZ] ;  /* 0x00000000fffff984 */ /* 0x000fe20000000800 */
[----:B------:R-:W-:Y:S01]  /*59f0*/  @!PT LDS RZ, [RZ] ;  /* 0x00000000fffff984 */ /* 0x000fe20000000800 */
[----:B------:R-:W-:Y:S01]  /*5a00*/  @!PT LDS RZ, [RZ] ;  /* 0x00000000fffff984 */ /* 0x000fe20000000800 */
[----:B------:R-:W-:Y:S01]  /*5a10*/  @!PT LDS RZ, [RZ] ;  /* 0x00000000fffff984 */ /* 0x000fe20000000800 */
[----:B------:R2:W-:Y:S06]  /*5a20*/  MEMBAR.ALL.CTA ;  /* 0x0000000000007992 */ /* 0x0005ec0000008000 */
[----:B--2---:R-:W2:Y:S01]  /*5a30*/  FENCE.VIEW.ASYNC.S ;  /* 0x00000000000073c6 */ /* 0x004ea20000000000 */
[----:B------:R-:W1:Y:S08]  /*5a40*/  @!P1 LDC R14, c[0x0][0xb20] ;  /* 0x0002c800ff0e9b82 */ /* 0x000e700000000800 */
[----:B------:R-:W1:Y:S01]  /*5a50*/  @!P1 LDC R9, c[0x0][0xb0c] ;  /* 0x0002c300ff099b82 */ /* 0x000e620000000800 */
[----:B--2---:R2:W-:Y:S01]  /*5a60*/  SYNCS.ARRIVE.TRANS64.RED.A1T0 RZ, [R0+URZ], RZ ;  /* 0x000000ff00ff79a7 */ /* 0x0045e200081004ff */
[----:B----4-:R-:W-:Y:S04]  /*5a70*/  LOP3.LUT P4, RZ, R18, 0x1, RZ, 0xc0, !PT ;  /* 0x0000000112ff7812 */ /* 0x010fe8000788c0ff */
[----:B------:R-:W-:Y:S09]  /*5a80*/  P2R R113, PR, RZ, 0x10 ;  /* 0x00000010ff717803 */ /* 0x000ff20000000000 */
[----:B------:R-:W-:Y:S02]  /*5a90*/  @P4 MOV R44, R16 ;  /* 0x00000010002c4202 */ /* 0x000fe40000000f00 */
[----:B------:R-:W-:Y:S01]  /*5aa0*/  @P4 LOP3.LUT R43, R17, 0xffff, RZ, 0xc0, !PT ;  /* 0x0000ffff112b4812 */ /* 0x000fe200078ec0ff */
[----:B--23--:R-:W-:Y:S06]  /*5ab0*/  @!P0 BRA `(.L_x_106) ;  /* 0x0000000000a48947 */ /* 0x00cfec0003800000 */
[-C--:B------:R-:W-:Y:S01]  /*5ac0*/  IMAD.HI.U32 R0, R101, R39.reuse, RZ ;  /* 0x0000002765007227 */ /* 0x080fe200078e00ff */
[----:B------:R-:W-:Y:S02]  /*5ad0*/  ISETP.NE.AND P0, PT, R38, 0x1, PT ;  /* 0x000000012600780c */ /* 0x000fe40003f05270 */
[----:B------:R-:W-:Y:S01]  /*5ae0*/  ISETP.NE.AND P2, PT, R40, 0x1, PT ;  /* 0x000000012800780c */ /* 0x000fe20003f45270 */
[----:B------:R-:W-:Y:S01]  /*5af0*/  IMAD.HI.U32 R6, R102, R94, RZ ;  /* 0x0000005e66067227 */ /* 0x000fe200078e00ff */
[----:B------:R-:W-:Y:S02]  /*5b00*/  SHF.R.U32.HI R0, RZ, R100, R0 ;  /* 0x00000064ff007219 */ /* 0x000fe40000011600 */
[----:B------:R-:W-:Y:S01]  /*5b10*/  ISETP.NE.AND P3, PT, R42, 0x1, PT ;  /* 0x000000012a00780c */ /* 0x000fe20003f65270 */
[----:B------:R-:W-:Y:S01]  /*5b20*/  IMAD.HI.U32 R8, R43, R39, RZ ;  /* 0x000000272b087227 */ /* 0x000fe200078e00ff */
[-C--:B------:R-:W-:Y:S02]  /*5b30*/  SHF.R.U32.HI R6, RZ, R95.reuse, R6 ;  /* 0x0000005fff067219 */ /* 0x080fe40000011606 */
        /* <DEDUP_REMOVED lines=14> */
[C---:B------:R-:W-:Y:S03]  /*5c20*/  IMAD.HI.U32 R0, R5.reuse, R36, RZ ;  /* 0x0000002405007227 */ /* 0x040fe600078e00ff */
[C---:B------:R-:W-:Y:S02]  /*5c30*/  ISETP.GE.OR P0, PT, R2.reuse, R7, P0 ;  /* 0x000000070200720c */ /* 0x040fe40000706670 */
[----:B------:R-:W-:Y:S04]  /*5c40*/  SHF.R.U32.HI R0, RZ, R37, R0 ;  /* 0x00000025ff007219 */ /* 0x000fe80000011600 */
[C---:B------:R-:W-:Y:S05]  /*5c50*/  SEL R8, R5.reuse, R0, !P2 ;  /* 0x0000000005087207 */ /* 0x040fea0005000000 */
        /* <DEDUP_REMOVED lines=14> */
[----:B------:R-:W-:Y:S07]  /*5d40*/  IMAD R43, R5, R38, R43 ;  /* 0x00000026052b7224 */ /* 0x000fee00078e022b */
.L_x_106:
[----:B-1----:R-:W-:Y:S01]  /*5d50*/  @!P1 ISETP.NE.AND P0, PT, R10, 0x1, PT ;  /* 0x000000010a00980c */ /* 0x002fe20003f05270 */
[----:B------:R-:W-:Y:S01]  /*5d60*/  @!P1 IMAD.HI.U32 R2, R43, R11, RZ ;  /* 0x0000000b2b029227 */ /* 0x000fe200078e00ff */
[----:B------:R-:W-:Y:S01]  /*5d70*/  R2UR UR5, R3 ;  /* 0x00000000030572ca */ /* 0x000fe200000e0000 */
[----:B------:R-:W-:Y:S01]  /*5d80*/  BSSY.RECONVERGENT B6, `(.L_x_107) ;  /* 0x0000031000067945 */ /* 0x000fe20003800200 */
[----:B------:R-:W-:Y:S01]  /*5d90*/  R2UR UR4, R4 ;  /* 0x00000000040472ca */ /* 0x000fe200000e0000 */
[----:B------:R-:W-:Y:S01]  /*5da0*/  @!P1 IMAD.HI.U32 R0, R44, R12, RZ ;  /* 0x0000000c2c009227 */ /* 0x000fe200078e00ff */
[----:B------:R-:W-:Y:S02]  /*5db0*/  @!P1 SHF.R.U32.HI R2, RZ, R14, R2 ;  /* 0x0000000eff029219 */ /* 0x000fe40000011602 */
[----:B------:R-:W-:Y:S01]  /*5dc0*/  @!P1 ISETP.NE.AND P2, PT, R9, 0x1, PT ;  /* 0x000000010900980c */ /* 0x000fe20003f45270 */
[----:B------:R-:W-:Y:S01]  /*5dd0*/  VIADD R114, R114, 0x1 ;  /* 0x0000000172727836 */ /* 0x000fe20000000000 */
[----:B------:R-:W-:Y:S02]  /*5de0*/  @!P1 SEL R2, R43, R2, !P0 ;  /* 0x000000022b029207 */ /* 0x000fe40004000000 */
[----:B------:R-:W-:Y:S02]  /*5df0*/  @!P1 SHF.R.U32.HI R0, RZ, R13, R0 ;  /* 0x0000000dff009219 */ /* 0x000fe40000011600 */
[----:B------:R-:W-:Y:S01]  /*5e00*/  LOP3.LUT P0, RZ, R103, 0x1b0, RZ, 0xc0, !PT ;  /* 0x000001b067ff7812 */ /* 0x000fe2000780c0ff */
[----:B------:R-:W-:Y:S01]  /*5e10*/  USHF.L.U32 UR42, UR5, 0x6, URZ ;  /* 0x00000006052a7899 */ /* 0x000fe200080006ff */
[----:B------:R-:W-:Y:S01]  /*5e20*/  @!P1 SEL R3, R44, R0, !P2 ;  /* 0x000000002c039207 */ /* 0x000fe20005000000 */
[----:B------:R-:W-:Y:S01]  /*5e30*/  USHF.L.U32 UR41, UR4, 0x8, URZ ;  /* 0x0000000804297899 */ /* 0x000fe200080006ff */
[----:B------:R-:W-:Y:S03]  /*5e40*/  @P4 SHF.R.U32.HI R110, RZ, 0x10, R17 ;  /* 0x00000010ff6e4819 */ /* 0x000fe60000011611 */
[----:B------:R-:W-:Y:S02]  /*5e50*/  @!P1 IMAD.IADD R0, R2, 0x1, -R3 ;  /* 0x0000000102009824 */ /* 0x000fe400078e0a03 */
[----:B------:R-:W-:Y:S02]  /*5e60*/  @!P1 IMAD.IADD R2, R3, 0x1, -R2 ;  /* 0x0000000103029824 */ /* 0x000fe400078e0a02 */
[----:B------:R-:W-:Y:S02]  /*5e70*/  @!P1 IMAD R44, R0, R9, R44 ;  /* 0x00000009002c9224 */ /* 0x000fe400078e022c */
[----:B------:R-:W-:Y:S01]  /*5e80*/  @!P1 IMAD R43, R2, R10, R43 ;  /* 0x0000000a022b9224 */ /* 0x000fe200078e022b */
[----:B------:R-:W-:Y:S06]  /*5e90*/  @!P0 BRA `(.L_x_108) ;  /* 0x00000000007c8947 */ /* 0x000fec0003800000 */
[----:B------:R-:W1:Y:S01]  /*5ea0*/  LDCU.64 UR8, c[0x4][0x80] ;  /* 0x01001000ff0877ac */ /* 0x000e620008000a00 */
[----:B------:R-:W-:Y:S01]  /*5eb0*/  MOV R2, 0x0 ;  /* 0x0000000000027802 */ /* 0x000fe20000000f00 */
[----:B------:R-:W-:Y:S02]  /*5ec0*/  HFMA2 R12, -RZ, RZ, 0, 5.9604644775390625e-08 ;  /* 0x00000001ff0c7431 */ /* 0x000fe400000001ff */
[----:B------:R-:W-:Y:S01]  /*5ed0*/  IMAD.MOV.U32 R8, RZ, RZ, 0x70 ;  /* 0x00000070ff087424 */ /* 0x000fe200078e00ff */
[----:B------:R2:W3:Y:S01]  /*5ee0*/  LDC.64 R14, c[0x4][R2] ;  /* 0x01000000020e7b82 */ /* 0x0004e20000000a00 */
[----:B------:R-:W4:Y:S01]  /*5ef0*/  LDCU.64 UR6, c[0x4][0x88] ;  /* 0x01001100ff0677ac */ /* 0x000f220008000a00 */
[----:B------:R-:W-:Y:S01]  /*5f00*/  IMAD.MOV.U32 R13, RZ, RZ, RZ ;  /* 0x000000ffff0d7224 */ /* 0x000fe200078e00ff */
[----:B------:R-:W2:Y:S01]  /*5f10*/  LDCU.64 UR4, c[0x4][0x8] ;  /* 0x01000100ff0477ac */ /* 0x000ea20008000a00 */
[----:B-1----:R-:W-:Y:S01]  /*5f20*/  MOV R5, UR9 ;  /* 0x0000000900057c02 */ /* 0x002fe20008000f00 */
[----:B------:R-:W-:Y:S01]  /*5f30*/  IMAD.U32 R4, RZ, RZ, UR8 ;  /* 0x00000008ff047e24 */ /* 0x000fe2000f8e00ff */
[----:B----4-:R-:W-:Y:S01]  /*5f40*/  MOV R7, UR7 ;  /* 0x0000000700077c02 */ /* 0x010fe20008000f00 */
[----:B------:R-:W-:Y:S01]  /*5f50*/  IMAD.U32 R6, RZ, RZ, UR6 ;  /* 0x00000006ff067e24 */ /* 0x000fe2000f8e00ff */
[----:B--2---:R-:W-:Y:S01]  /*5f60*/  MOV R11, UR5 ;  /* 0x00000005000b7c02 */ /* 0x004fe20008000f00 */
[----:B------:R-:W-:Y:S02]  /*5f70*/  IMAD.U32 R10, RZ, RZ, UR4 ;  /* 0x00000004ff0a7e24 */ /* 0x000fe4000f8e00ff */
[----:B------:R-:W-:Y:S07]  /*5f80*/  LEPC R20, `(.L_x_109) ;  /* 0x000000001014794e */ /* 0x000fee0000000000 */
[----:B---3-5:R-:W-:Y:S05]  /*5f90*/  CALL.ABS.NOINC R14 ;  /* 0x000000000e007343 */ /* 0x028fea0003c00000 */
.L_x_109:
[----:B------:R-:W1:Y:S01]  /*5fa0*/  LDCU.64 UR8, c[0x4][0x80] ;  /* 0x01001000ff0877ac */ /* 0x000e620008000a00 */
[----:B------:R-:W2:Y:S01]  /*5fb0*/  LDC.64 R2, c[0x4][R2] ;  /* 0x0100000002027b82 */ /* 0x000ea20000000a00 */
[----:B------:R-:W-:Y:S02]  /*5fc0*/  HFMA2 R12, -RZ, RZ, 0, 5.9604644775390625e-08 ;  /* 0x00000001ff0c7431 */ /* 0x000fe400000001ff */
[----:B------:R-:W-:Y:S02]  /*5fd0*/  IMAD.MOV.U32 R8, RZ, RZ, 0x70 ;  /* 0x00000070ff087424 */ /* 0x000fe400078e00ff */
[----:B------:R-:W-:Y:S01]  /*5fe0*/  IMAD.MOV.U32 R13, RZ, RZ, RZ ;  /* 0x000000ffff0d7224 */ /* 0x000fe200078e00ff */
[----:B------:R-:W3:Y:S01]  /*5ff0*/  LDCU.64 UR6, c[0x4][0x88] ;  /* 0x01001100ff0677ac */ /* 0x000ee20008000a00 */
[----:B------:R-:W4:Y:S01]  /*6000*/  LDCU.64 UR4, c[0x4][0x8] ;  /* 0x01000100ff0477ac */ /* 0x000f220008000a00 */
[----:B-1----:R-:W-:Y:S02]  /*6010*/  MOV R4, UR8 ;  /* 0x0000000800047c02 */ /* 0x002fe40008000f00 */
[----:B------:R-:W-:Y:S02]  /*6020*/  MOV R5, UR9 ;  /* 0x0000000900057c02 */ /* 0x000fe40008000f00 */
[----:B---3--:R-:W-:Y:S01]  /*6030*/  MOV R7, UR7 ;  /* 0x0000000700077c02 */ /* 0x008fe20008000f00 */
[----:B------:R-:W-:Y:S01]  /*6040*/  IMAD.U32 R6, RZ, RZ, UR6 ;  /* 0x00000006ff067e24 */ /* 0x000fe2000f8e00ff */
[----:B----4-:R-:W-:Y:S01]  /*6050*/  MOV R11, UR5 ;  /* 0x00000005000b7c02 */ /* 0x010fe20008000f00 */
[----:B------:R-:W-:Y:S02]  /*6060*/  IMAD.U32 R10, RZ, RZ, UR4 ;  /* 0x00000004ff0a7e24 */ /* 0x000fe4000f8e00ff */
[----:B------:R-:W-:Y:S07]  /*6070*/  LEPC R20, `(.L_x_108) ;  /* 0x000000001014794e */ /* 0x000fee0000000000 */
[----:B--2---:R-:W-:Y:S05]  /*6080*/  CALL.ABS.NOINC R2 ;  /* 0x0000000002007343 */ /* 0x004fea0003c00000 */
.L_x_108:
[----:B------:R-:W-:Y:S05]  /*6090*/  BSYNC.RECONVERGENT B6 ;  /* 0x0000000000067941 */ /* 0x000fea0003800200 */
.L_x_107:
[----:B------:R-:W-:Y:S01]  /*60a0*/  ISETP.NE.U32.AND P1, PT, R92, RZ, PT ;  /* 0x000000ff5c00720c */ /* 0x000fe20003f25070 */
[----:B------:R-:W1:Y:S01]  /*60b0*/  LDCU UR4, c[0x0][0x8c8] ;  /* 0x00011900ff0477ac */ /* 0x000e620008000800 */
[----:B------:R-:W-:Y:S02]  /*60c0*/  ISETP.NE.U32.AND P3, PT, R88, RZ, PT ;  /* 0x000000ff5800720c */ /* 0x000fe40003f65070 */
[----:B------:R-:W-:Y:S01]  /*60d0*/  ISETP.NE.AND.EX P1, PT, R93, RZ, PT, P1 ;  /* 0x000000ff5d00720c */ /* 0x000fe20003f25310 */
[----:B------:R-:W-:Y:S01]  /*60e0*/  UISETP.NE.U32.AND UP0, UPT, UR44, URZ, UPT ;  /* 0x000000ff2c00728c */ /* 0x000fe2000bf05070 */
[----:B------:R-:W-:Y:S02]  /*60f0*/  ISETP.NE.U32.AND P4, PT, RZ, UR38, PT ;  /* 0x00000026ff007c0c */ /* 0x000fe4000bf85070 */
[----:B------:R-:W-:Y:S02]  /*6100*/  PLOP3.LUT P0, PT, PT, PT, PT, 0x8, 0x80 ;  /* 0x000000000080781c */ /* 0x000fe40003f0e170 */
[----:B------:R-:W-:Y:S02]  /*6110*/  ISETP.NE.U32.AND P2, PT, R92, RZ, PT ;  /* 0x000000ff5c00720c */ /* 0x000fe40003f45070 */
[----:B------:R-:W-:Y:S02]  /*6120*/  ISETP.NE.AND.EX P3, PT, R89, RZ, PT, P3 ;  /* 0x000000ff5900720c */ /* 0x000fe40003f65330 */
[----:B------:R-:W-:Y:S02]  /*6130*/  P2R R115, PR, RZ, 0x1 ;  /* 0x00000001ff737803 */ /* 0x000fe40000000000 */
[----:B------:R-:W-:Y:S01]  /*6140*/  ISETP.NE.AND.EX P4, PT, RZ, UR39, PT, P4 ;  /* 0x00000027ff007c0c */ /* 0x000fe2000bf85340 */
[----:B------:R-:W-:Y:S01]  /*6150*/  @!UPT UIADD3 URZ, UPT, UPT, URZ, URZ, URZ ;  /* 0x000000fffffff290 */ /* 0x000fe2000fffe0ff */
[----:B------:R-:W-:Y:S11]  /*6160*/  @!P1 BRA `(.L_x_110) ;  /* 0x00000000002c9947 */ /* 0x000ff60003800000 */
[----:B------:R-:W-:Y:S01]  /*6170*/  ISETP.NE.U32.AND P0, PT, R90, RZ, PT ;  /* 0x000000ff5a00720c */ /* 0x000fe20003f05070 */
[----:B------:R-:W-:Y:S03]  /*6180*/  IMAD.MOV.U32 R98, RZ, RZ, 0x1 ;  /* 0x00000001ff627424 */ /* 0x000fe600078e00ff */
[----:B------:R-:W-:Y:S11]  /*6190*/  ISETP.NE.AND.EX P0, PT, R91, RZ, PT, P0 ;  /* 0x000000ff5b00720c */ /* 0x000ff60003f05300 */
[----:B------:R-:W-:Y:S02]  /*61a0*/  @!UPT UIADD3 URZ, UPT, UPT, URZ, URZ, URZ ;  /* 0x000000fffffff290 */ /* 0x000fe4000fffe0ff */
[----:B------:R-:W2:Y:S01]  /*61b0*/  @P0 LDC.64 R2, c[0x0][0x888] ;  /* 0x00022200ff020b82 */ /* 0x000ea20000000a00 */
[----:B------:R-:W-:Y:S04]  /*61c0*/  @P0 IMAD R0, R92, UR52, RZ ;  /* 0x000000345c000c24 */ /* 0x000fe8000f8e02ff */
[----:B--2---:R-:W-:Y:S04]  /*61d0*/  @P0 IMAD.WIDE R2, R0, 0x4, R2 ;  /* 0x0000000400020825 */ /* 0x004fe800078e0202 */
[----:B------:R-:W-:Y:S01]  /*61e0*/  HFMA2 R0, -RZ, RZ, 0, 5.9604644775390625e-08 ;  /* 0x00000001ff007431 */ /* 0x000fe200000001ff */
[----:B-----5:R2:W5:Y:S04]  /*61f0*/  @P0 LDG.E R49, desc[UR50][R2.64] ;  /* 0x0000003202310981 */ /* 0x020568000c1e1900 */
[----:B------:R-:W-:Y:S01]  /*6200*/  @!P0 PRMT R98, R0, 0x7610, R98 ;  /* 0x0000761000628816 */ /* 0x000fe20000000062 */
[----:B--2---:R-:W3:Y:S06]  /*6210*/  @!P0 LDC R49, c[0x0][0x880] ;  /* 0x00022000ff318b82 */ /* 0x004eec0000000800 */
.L_x_110:
[----:B------:R-:W-:Y:S01]  /*6220*/  ISETP.NE.AND P5, PT, R115, RZ, PT ;  /* 0x000000ff7300720c */ /* 0x000fe20003fa5270 */
[----:B------:R-:W-:Y:S01]  /*6230*/  UISETP.NE.AND.EX UP0, UPT, UR45, URZ, UPT, UP0 ;  /* 0x000000ff2d00728c */ /* 0x000fe2000bf05300 */
[----:B------:R-:W-:Y:S01]  /*6240*/  ISETP.NE.AND.EX P0, PT, R93, RZ, PT, P2 ;  /* 0x000000ff5d00720c */ /* 0x000fe20003f05320 */
[----:B-1----:R-:W-:Y:S01]  /*6250*/  IMAD.U32 R2, RZ, RZ, UR4 ;  /* 0x00000004ff027e24 */ /* 0x002fe2000f8e00ff */
[----:B------:R-:W-:Y:S01]  /*6260*/  LOP3.LUT R107, R107, 0x1, RZ, 0x3c, !PT ;  /* 0x000000016b6b7812 */ /* 0x000fe200078e3cff */
[----:B------:R-:W-:Y:S10]  /*6270*/  @!P3 BRA `(.L_x_111) ;  /* 0x000000000020b947 */ /* 0x000ff40003800000 */
[----:B------:R-:W-:Y:S04]  /*6280*/  ISETP.NE.U32.AND P3, PT, R86, RZ, PT ;  /* 0x000000ff5600720c */ /* 0x000fe80003f65070 */
[----:B------:R-:W-:Y:S11]  /*6290*/  ISETP.NE.AND.EX P3, PT, R87, RZ, PT, P3 ;  /* 0x000000ff5700720c */ /* 0x000ff60003f65330 */
[----:B------:R-:W-:Y:S02]  /*62a0*/  @!UPT UIADD3 URZ, UPT, UPT, URZ, URZ, URZ ;  /* 0x000000fffffff290 */ /* 0x000fe4000fffe0ff */
[----:B------:R-:W1:Y:S01]  /*62b0*/  @P3 LDC.64 R4, c[0x0][0x8a8] ;  /* 0x00022a00ff043b82 */ /* 0x000e620000000a00 */
[----:B------:R-:W-:Y:S04]  /*62c0*/  @P3 IMAD R0, R88, UR52, RZ ;  /* 0x0000003458003c24 */ /* 0x000fe8000f8e02ff */
[----:B-1----:R-:W-:Y:S05]  /*62d0*/  @P3 IMAD.WIDE R4, R0, 0x4, R4 ;  /* 0x0000000400043825 */ /* 0x002fea00078e0204 */
[----:B-----5:R1:W5:Y:S02]  /*62e0*/  @P3 LDG.E R47, desc[UR50][R4.64] ;  /* 0x00000032042f3981 */ /* 0x020364000c1e1900 */
[----:B-1----:R-:W2:Y:S02]  /*62f0*/  @!P3 LDC R47, c[0x0][0x8a0] ;  /* 0x00022800ff2fbb82 */ /* 0x002ea40000000800 */
.L_x_111:
[----:B------:R-:W-:Y:S05]  /*6300*/  @P4 BRA P0, `(.L_x_112) ;  /* 0x0000000000344947 */ /* 0x000fea0000000000 */
[----:B------:R-:W-:Y:S02]  /*6310*/  ISETP.NE.AND.EX P2, PT, R93, RZ, PT, P2 ;  /* 0x000000ff5d00720c */ /* 0x000fe40003f45320 */
[----:B------:R-:W-:Y:S11]  /*6320*/  PLOP3.LUT P0, PT, PT, PT, PT, 0x80, 0x8 ;  /* 0x000000000008781c */ /* 0x000ff60003f0f070 */
[----:B------:R-:W-:Y:S02]  /*6330*/  @P2 LOP3.LUT P3, RZ, R98, 0xff, RZ, 0xc0, !PT ;  /* 0x000000ff62ff2812 */ /* 0x000fe4000786c0ff */
[----:B------:R-:W-:Y:S02]  /*6340*/  @P2 ISETP.NE.U32.AND P4, PT, RZ, UR38, PT ;  /* 0x00000026ff002c0c */ /* 0x000fe4000bf85070 */
[----:B------:R-:W-:Y:S02]  /*6350*/  @P2 PLOP3.LUT P0, PT, P3, PT, PT, 0x80, 0x8 ;  /* 0x000000000008281c */ /* 0x000fe40001f0f070 */
[C---:B---3-5:R-:W-:Y:S02]  /*6360*/  @P2 FSETP.NEU.AND P3, PT, R49.reuse, RZ, PT ;  /* 0x000000ff3100220b */ /* 0x068fe40003f6d000 */
[----:B------:R-:W-:Y:S02]  /*6370*/  @P2 ISETP.NE.AND.EX P4, PT, RZ, UR39, PT, P4 ;  /* 0x00000027ff002c0c */ /* 0x000fe4000bf85340 */
[----:B------:R-:W-:Y:S02]  /*6380*/  @P2 SEL R0, RZ, 0xffffffff, P3 ;  /* 0xffffffffff002807 */ /* 0x000fe40001800000 */
[----:B------:R-:W-:Y:S05]  /*6390*/  @!P2 FSETP.EQ.AND P5, PT, R49, RZ, PT ;  /* 0x000000ff3100a20b */ /* 0x000fea0003fa2000 */
[----:B------:R-:W-:Y:S04]  /*63a0*/  @!P0 SEL R0, RZ, 0xffffffff, P4 ;  /* 0xffffffffff008807 */ /* 0x000fe80002000000 */
[----:B------:R-:W-:Y:S04]  /*63b0*/  @P2 LOP3.LUT R0, R0, 0x1, RZ, 0xc0, !PT ;  /* 0x0000000100002812 */ /* 0x000fe800078ec0ff */
[----:B------:R-:W-:Y:S04]  /*63c0*/  @P2 ISETP.EQ.U32.AND P5, PT, R0, 0x1, PT ;  /* 0x000000010000280c */ /* 0x000fe80003fa2070 */
[----:B------:R-:W-:Y:S09]  /*63d0*/  P2R R115, PR, RZ, 0x20 ;  /* 0x00000020ff737803 */ /* 0x000ff20000000000 */
.L_x_112:
[----:B------:R-:W-:Y:S05]  /*63e0*/  BRA.U !UP0, `(.L_x_113) ;  /* 0x0000000108507547 */ /* 0x000fea000b800000 */
[----:B------:R-:W-:Y:S02]  /*63f0*/  VIADD R0, R46, UR41 ;  /* 0x000000292e007c36 */ /* 0x000fe40008000000 */
[C---:B------:R-:W-:Y:S03]  /*6400*/  VIADD R2, R45.reuse, UR42 ;  /* 0x0000002a2d027c36 */ /* 0x040fe60008000000 */
[----:B------:R-:W-:Y:S02]  /*6410*/  ISETP.GE.AND P0, PT, R0, UR37, PT ;  /* 0x0000002500007c0c */ /* 0x000fe4000bf06270 */
[----:B------:R-:W-:Y:S02]  /*6420*/  MOV R0, UR42 ;  /* 0x0000002a00007c02 */ /* 0x000fe40008000f00 */
[----:B------:R-:W-:Y:S11]  /*6430*/  ISETP.GE.OR P0, PT, R2, UR36, P0 ;  /* 0x0000002402007c0c */ /* 0x000ff60008706670 */
[----:B------:R-:W-:Y:S02]  /*6440*/  @!UPT UIADD3 URZ, UPT, UPT, URZ, URZ, URZ ;  /* 0x000000fffffff290 */ /* 0x000fe4000fffe0ff */
[----:B------:R-:W1:Y:S01]  /*6450*/  @!P0 LDC.64 R4, c[0x0][0x8d0] ;  /* 0x00023400ff048b82 */ /* 0x000e620000000a00 */
[----:B------:R-:W-:Y:S01]  /*6460*/  VOTEU.ALL UP0, P0 ;  /* 0x0000000000ff7886 */ /* 0x000fe20000000000 */
[----:B------:R-:W-:Y:S04]  /*6470*/  @!P0 IADD3 R2, P2, PT, R45, UR42, RZ ;  /* 0x0000002a2d028c10 */ /* 0x000fe8000ff5e0ff */
[----:B------:R-:W-:Y:S01]  /*6480*/  @!UP0 USHF.R.S32.HI UR4, URZ, 0x1f, UR52 ;  /* 0x0000001fff048899 */ /* 0x000fe20008011434 */
[----:B------:R-:W-:Y:S05]  /*6490*/  @!P0 LEA.HI.X.SX32 R3, R0, RZ, 0x1, P2 ;  /* 0x000000ff00038211 */ /* 0x000fea00010f0eff */
[C---:B-1----:R-:W-:Y:S02]  /*64a0*/  @!P0 IMAD R0, R4.reuse, UR4, RZ ;  /* 0x0000000404008c24 */ /* 0x042fe4000f8e02ff */
[----:B------:R-:W-:Y:S04]  /*64b0*/  @!P0 IMAD.WIDE.U32 R2, R4, UR52, R2 ;  /* 0x0000003404028c25 */ /* 0x000fe8000f8e0002 */
[----:B------:R-:W-:Y:S01]  /*64c0*/  @!P0 IMAD R0, R5, UR52, R0 ;  /* 0x0000003405008c24 */ /* 0x000fe2000f8e0200 */
[C---:B------:R-:W-:Y:S03]  /*64d0*/  @!P0 LEA R4, P2, R2.reuse, UR44, 0x1 ;  /* 0x0000002c02048c11 */ /* 0x040fe6000f8408ff */
[----:B------:R-:W-:Y:S05]  /*64e0*/  @!P0 IMAD.IADD R0, R3, 0x1, R0 ;  /* 0x0000000103008824 */ /* 0x000fea00078e0200 */
[----:B------:R-:W-:Y:S01]  /*64f0*/  @!P0 LEA.HI.X R5, R2, UR45, R0, 0x1, P2 ;  /* 0x0000002d02058c11 */ /* 0x000fe200090f0c00 */
[----:B------:R-:W-:Y:S04]  /*6500*/  HFMA2 R2, -RZ, RZ, 0, 0 ;  /* 0x00000000ff027431 */ /* 0x000fe800000001ff */
[----:B------:R-:W4:Y:S02]  /*6510*/  @!P0 LDG.E.U16 R4, desc[UR50][R4.64] ;  /* 0x0000003204048981 */ /* 0x000f24000c1e1500 */
[----:B----4-:R-:W-:Y:S07]  /*6520*/  @!P0 IMAD.U32 R2, R4, 0x10000, RZ ;  /* 0x0001000004028824 */ /* 0x010fee00078e00ff */
.L_x_113:
[----:B------:R-:W-:Y:S01]  /*6530*/  @!P5 SHF.L.U32 R0, R107, 0x1f, RZ ;  /* 0x0000001f6b00d819 */ /* 0x000fe200000006ff */
[----:B------:R-:W-:Y:S01]  /*6540*/  BSSY B1, `(.L_x_114) ;  /* 0x0000032000017945 */ /* 0x000fe20003800000 */
[C---:B------:R-:W-:Y:S01]  /*6550*/  LEA R118, R85.reuse, UR47, 0x3 ;  /* 0x0000002f55767c11 */ /* 0x040fe2000f8e18ff */
[----:B------:R-:W-:Y:S01]  /*6560*/  IMAD.MOV.U32 R61, RZ, RZ, 0x1 ;  /* 0x00000001ff3d7424 */ /* 0x000fe200078e00ff */
[----:B------:R1:W4:Y:S01]  /*6570*/  @!P5 SYNCS.PHASECHK.TRANS64.TRYWAIT P2, [UR47+0x80], R0 ;  /* 0x00008000ff00d5a7 */ /* 0x000322000804112f */
[----:B------:R-:W-:Y:S01]  /*6580*/  ISETP.NE.U32.AND P4, PT, RZ, UR38, PT ;  /* 0x00000026ff007c0c */ /* 0x000fe2000bf85070 */
[----:B------:R-:W-:Y:S01]  /*6590*/  IMAD R51, R85, 0x80, R84 ;  /* 0x0000008055337824 */ /* 0x000fe200078e0254 */
[----:B---3-5:R-:W-:Y:S01]  /*65a0*/  FSETP.NEU.AND P3, PT, R49, RZ, PT ;  /* 0x000000ff3100720b */ /* 0x028fe20003f6d000 */
[----:B------:R-:W-:Y:S01]  /*65b0*/  IMAD R117, R109, -0x10, R112 ;  /* 0xfffffff06d757824 */ /* 0x000fe200078e0270 */
[----:B------:R-:W-:Y:S01]  /*65c0*/  ISETP.NE.AND.EX P4, PT, RZ, UR39, PT, P4 ;  /* 0x00000027ff007c0c */ /* 0x000fe2000bf85340 */
[----:B------:R-:W-:Y:S01]  /*65d0*/  IMAD.MOV.U32 R60, RZ, RZ, RZ ;  /* 0x000000ffff3c7224 */ /* 0x000fe200078e00ff */
[----:B------:R-:W-:Y:S02]  /*65e0*/  SEL R3, RZ, 0xffffffff, P3 ;  /* 0xffffffffff037807 */ /* 0x000fe40001800000 */
[----:B------:R-:W-:Y:S02]  /*65f0*/  CS2R R82, SRZ ;  /* 0x0000000000527805 */ /* 0x000fe4000001ff00 */
[----:B------:R-:W-:Y:S02]  /*6600*/  SEL R4, RZ, 0xffffffff, P4 ;  /* 0xffffffffff047807 */ /* 0x000fe40002000000 */
[----:B------:R-:W-:Y:S02]  /*6610*/  CS2R R80, SRZ ;  /* 0x0000000000507805 */ /* 0x000fe4000001ff00 */
[----:B------:R-:W-:Y:S02]  /*6620*/  LOP3.LUT P4, R116, R98, 0xff, RZ, 0xc0, !PT ;  /* 0x000000ff62747812 */ /* 0x000fe4000788c0ff */
[----:B------:R-:W-:Y:S02]  /*6630*/  CS2R R74, SRZ ;  /* 0x00000000004a7805 */ /* 0x000fe4000001ff00 */
[----:B------:R-:W-:Y:S02]  /*6640*/  CS2R R72, SRZ ;  /* 0x0000000000487805 */ /* 0x000fe4000001ff00 */
[----:B------:R-:W-:Y:S02]  /*6650*/  CS2R R66, SRZ ;  /* 0x0000000000427805 */ /* 0x000fe4000001ff00 */
[----:B------:R-:W-:Y:S02]  /*6660*/  @P1 SEL R3, R4, R3, !P4 ;  /* 0x0000000304031207 */ /* 0x000fe40006000000 */
[----:B------:R-:W-:Y:S02]  /*6670*/  CS2R R64, SRZ ;  /* 0x0000000000407805 */ /* 0x000fe4000001ff00 */
[----:B------:R-:W-:Y:S02]  /*6680*/  CS2R R58, SRZ ;  /* 0x00000000003a7805 */ /* 0x000fe4000001ff00 */
[----:B------:R-:W-:Y:S02]  /*6690*/  CS2R R56, SRZ ;  /* 0x0000000000387805 */ /* 0x000fe4000001ff00 */
[----:B------:R-:W-:Y:S02]  /*66a0*/  LOP3.LUT R3, R3, 0x1, RZ, 0xc0, !PT ;  /* 0x0000000103037812 */ /* 0x000fe400078ec0ff */
[----:B-1----:R-:W-:Y:S02]  /*66b0*/  SHF.L.U32 R0, R106, 0x1f, RZ ;  /* 0x0000001f6a007819 */ /* 0x002fe400000006ff */
[----:B------:R-:W-:Y:S02]  /*66c0*/  ISETP.NE.U32.AND P1, PT, R3, 0x1, PT ;  /* 0x000000010300780c */ /* 0x000fe40003f25070 */
[----:B------:R1:W3:Y:S02]  /*66d0*/  SYNCS.PHASECHK.TRANS64.TRYWAIT P0, [R118+URZ+0xf0], R0 ;  /* 0x0000f000760075a7 */ /* 0x0002e400080011ff */
[----:B------:R-:W-:Y:S02]  /*66e0*/  P2R R62, PR, RZ, 0x2 ;  /* 0x00000002ff3e7803 */ /* 0x000fe40000000000 */
[----:B----4-:R-:W-:Y:S01]  /*66f0*/  @!P5 SEL R61, RZ, 0x1, !P2 ;  /* 0x00000001ff3dd807 */ /* 0x010fe20005000000 */
[----:B-1----:R-:W-:Y:S06]  /*6700*/  @P5 BRA `(.L_x_115) ;  /* 0x0000000000545947 */ /* 0x002fec0003800000 */
[----:B------:R-:W-:Y:S01]  /*6710*/  IMAD.MOV.U32 R83, RZ, RZ, RZ ;  /* 0x000000ffff537224 */ /* 0x000fe200078e00ff */
[----:B------:R-:W-:Y:S01]  /*6720*/  ISETP.NE.AND P1, PT, R61, RZ, PT ;  /* 0x000000ff3d00720c */ /* 0x000fe20003f25270 */
[----:B------:R-:W-:Y:S01]  /*6730*/  BSSY B0, `(.L_x_116) ;  /* 0x000000c000007945 */ /* 0x000fe20003800000 */
[----:B------:R-:W-:Y:S02]  /*6740*/  CS2R R58, SRZ ;  /* 0x00000000003a7805 */ /* 0x000fe4000001ff00 */
[----:B------:R-:W-:Y:S02]  /*6750*/  CS2R R56, SRZ ;  /* 0x0000000000387805 */ /* 0x000fe4000001ff00 */
[----:B------:R-:W-:Y:S02]  /*6760*/  CS2R R66, SRZ ;  /* 0x0000000000427805 */ /* 0x000fe4000001ff00 */
[----:B------:R-:W-:Y:S02]  /*6770*/  CS2R R64, SRZ ;  /* 0x0000000000407805 */ /* 0x000fe4000001ff00 */
[----:B------:R-:W-:Y:S02]  /*6780*/  CS2R R74, SRZ ;  /* 0x00000000004a7805 */ /* 0x000fe4000001ff00 */
[----:B------:R-:W-:Y:S02]  /*6790*/  CS2R R72, SRZ ;  /* 0x0000000000487805 */ /* 0x000fe4000001ff00 */
[----:B------:R-:W-:Y:S01]  /*67a0*/  CS2R R80, SRZ ;  /* 0x0000000000507805 */ /* 0x000fe2000001ff00 */
[----:B------:R-:W-:Y:S06]  /*67b0*/  @P1 BRA `(.L_x_117) ;  /* 0x00000000000c1947 */ /* 0x000fec0003800000 */
[----:B------:R-:W-:Y:S04]  /*67c0*/  SHF.L.U32 R4, R107, 0x1f, RZ ;  /* 0x0000001f6b047819 */ /* 0x000fe800000006ff */
[----:B------:R-:W1:Y:S02]  /*67d0*/  SYNCS.PHASECHK.TRANS64.TRYWAIT P1, [UR47+0x80], R4 ;  /* 0x00008004ff0075a7 */ /* 0x000e64000802112f */
[----:B-1----:R-:W-:Y:S05]  /*67e0*/  @!P1 BRA `(.L_x_118) ;  /* 0x0000004000609947 */ /* 0x002fea0003800000 */
.L_x_117:
[----:B------:R-:W-:Y:S05]  /*67f0*/  BSYNC B0 ;  /* 0x0000000000007941 */ /* 0x000fea0003800000 */
.L_x_116:
[----:B------:R-:W-:Y:S02]  /*6800*/  ISETP.NE.AND P1, PT, R62, RZ, PT ;  /* 0x000000ff3e00720c */ /* 0x000fe40003f25270 */
[----:B------:R-:W-:Y:S11]  /*6810*/  MOV R60, 0x1 ;  /* 0x00000001003c7802 */ /* 0x000ff60000000f00 */
[----:B------:R4:W1:Y:S04]  /*6820*/  @P1 LDS.128 R56, [R108] ;  /* 0x000000006c381984 */ /* 0x0008680000000c00 */
[----:B------:R4:W1:Y:S04]  /*6830*/  @P1 LDS.128 R64, [R112+0x10] ;  /* 0x0000100070401984 */ /* 0x0008680000000c00 */
[----:B------:R4:W1:Y:S04]  /*6840*/  @P1 LDS.128 R72, [R111+0x20] ;  /* 0x000020006f481984 */ /* 0x0008680000000c00 */
[----:B------:R4:W1:Y:S02]  /*6850*/  @P1 LDS.128 R80, [R117+0x30] ;  /* 0x0000300075501984 */ /* 0x0008640000000c00 */
.L_x_115:
[----:B------:R-:W-:Y:S05]  /*6860*/  BSYNC B1 ;  /* 0x0000000000017941 */ /* 0x000fea0003800000 */
.L_x_114:
[----:B-1----:R-:W-:Y:S04]  /*6870*/  SHF.R.U32.HI R3, RZ, 0x15, R51 ;  /* 0x00000015ff037819 */ /* 0x002fe80000011633 */
[----:B------:R-:W-:Y:S01]  /*6880*/  LOP3.LUT P1, RZ, R3, 0x3, R99, 0x48, !PT ;  /* 0x0000000303ff7812 */ /* 0x000fe20007824863 */
[----:B------:R-:W-:Y:S01]  /*6890*/  @!UPT UIADD3 URZ, UPT, UPT, URZ, URZ, URZ ;  /* 0x000000fffffff290 */ /* 0x000fe2000fffe0ff */
[----:B---3--:R-:W-:Y:S11]  /*68a0*/  @P0 BRA `(.L_x_119) ;  /* 0x0000000000080947 */ /* 0x008ff60003800000 */
[----:B------:R-:W1:Y:S02]  /*68b0*/  SYNCS.PHASECHK.TRANS64.TRYWAIT P0, [R118+URZ+0xf0], R0 ;  /* 0x0000f000760075a7 */ /* 0x000e6400080011ff */
[----:B-1----:R-:W-:Y:S05]  /*68c0*/  @!P0 BRA `(.L_x_120) ;  /* 0x0000004000408947 */ /* 0x002fea0003800000 */
.L_x_119:
[----:B------:R-:W-:Y:S05]  /*68d0*/  @!P1 BRA `(.L_x_121) ;  /* 0x0000000000409947 */ /* 0x000fea0003800000 */
[----:B------:R-:W3:Y:S01]  /*68e0*/  LDCU.64 UR8, c[0x4][0x70] ;  /* 0x01000e00ff0877ac */ /* 0x000ee20008000a00 */
[----:B------:R-:W-:Y:S01]  /*68f0*/  MOV R15, 0x0 ;  /* 0x00000000000f7802 */ /* 0x000fe20000000f00 */
[----:B------:R-:W-:Y:S02]  /*6900*/  HFMA2 R12, -RZ, RZ, 0, 5.9604644775390625e-08 ;  /* 0x00000001ff0c7431 */ /* 0x000fe400000001ff */
[----:B------:R-:W-:Y:S02]  /*6910*/  IMAD.MOV.U32 R8, RZ, RZ, 0x192 ;  /* 0x00000192ff087424 */ /* 0x000fe400078e00ff */
[----:B------:R-:W-:Y:S01]  /*6920*/  IMAD.MOV.U32 R13, RZ, RZ, RZ ;  /* 0x000000ffff0d7224 */ /* 0x000fe200078e00ff */
[----:B------:R-:W5:Y:S01]  /*6930*/  LDCU.64 UR6, c[0x4][0x78] ;  /* 0x01000f00ff0677ac */ /* 0x000f620008000a00 */
[----:B------:R-:W1:Y:S01]  /*6940*/  LDC.64 R14, c[0x4][R15] ;  /* 0x010000000f0e7b82 */ /* 0x000e620000000a00 */
[----:B------:R-:W2:Y:S01]  /*6950*/  LDCU.64 UR4, c[0x4][0x10] ;  /* 0x01000200ff0477ac */ /* 0x000ea20008000a00 */
[----:B---3--:R-:W-:Y:S01]  /*6960*/  MOV R5, UR9 ;  /* 0x0000000900057c02 */ /* 0x008fe20008000f00 */
[----:B------:R-:W-:Y:S01]  /*6970*/  IMAD.U32 R4, RZ, RZ, UR8 ;  /* 0x00000008ff047e24 */ /* 0x000fe2000f8e00ff */
[----:B-----5:R-:W-:Y:S01]  /*6980*/  MOV R7, UR7 ;  /* 0x0000000700077c02 */ /* 0x020fe20008000f00 */
[----:B------:R-:W-:Y:S01]  /*6990*/  IMAD.U32 R6, RZ, RZ, UR6 ;  /* 0x00000006ff067e24 */ /* 0x000fe2000f8e00ff */
[----:B--2---:R-:W-:Y:S01]  /*69a0*/  MOV R11, UR5 ;  /* 0x00000005000b7c02 */ /* 0x004fe20008000f00 */
[----:B------:R-:W-:Y:S02]  /*69b0*/  IMAD.U32 R10, RZ, RZ, UR4 ;  /* 0x00000004ff0a7e24 */ /* 0x000fe4000f8e00ff */
[----:B------:R-:W-:Y:S07]  /*69c0*/  LEPC R20, `(.L_x_121) ;  /* 0x000000001014794e */ /* 0x000fee0000000000 */
[----:B-1--4-:R-:W-:Y:S05]  /*69d0*/  CALL.ABS.NOINC R14 ;  /* 0x000000000e007343 */ /* 0x012fea0003c00000 */
.L_x_121:
[C---:B------:R-:W-:Y:S01]  /*69e0*/  SHF.L.U32 R48, R56.reuse, 0x10, RZ ;  /* 0x0000001038307819 */ /* 0x040fe200000006ff */
[----:B------:R-:W-:Y:S05]  /*69f0*/  WARPSYNC.ALL ;  /* 0x0000000000007948 */ /* 0x000fea0003800000 */
[----:B------:R-:W-:Y:S01]  /*6a00*/  R2UR UR4, R51 ;  /* 0x00000000330472ca */ /* 0x000fe200000e0000 */
[----:B------:R-:W-:Y:S01]  /*6a10*/  BSSY.RECONVERGENT B0, `(.L_x_122) ;  /* 0x000008c000007945 */ /* 0x000fe20003800200 */
[----:B------:R-:W-:Y:S02]  /*6a20*/  LOP3.LUT R50, R56, 0xffff0000, RZ, 0xc0, !PT ;  /* 0xffff000038327812 */ /* 0x000fe400078ec0ff */
[----:B------:R-:W-:Y:S09]  /*6a30*/  ISETP.NE.AND P0, PT, R104, RZ, PT ;  /* 0x000000ff6800720c */ /* 0x000ff20003f05270 */
[----:B------:R-:W1:Y:S02]  /*6a40*/  LDTM.x32 R4, tmem[UR4] ;  /* 0x00000004000479ee */ /* 0x000e6400082c0000 */
[C-C-:B-12---:R-:W-:Y:S01]  /*6a50*/  FFMA R0, R47.reuse, R4, R2.reuse ;  /* 0x000000042f007223 */ /* 0x146fe20000000002 */
[C-C-:B------:R-:W-:Y:S01]  /*6a60*/  FFMA R3, R47.reuse, R5, R2.reuse ;  /* 0x000000052f037223 */ /* 0x140fe20000000002 */
        /* <DEDUP_REMOVED lines=26> */
[--C-:B------:R-:W-:Y:S01]  /*6c10*/  FFMA R28, R47, R32, R2.reuse ;  /* 0x000000202f1c7223 */ /* 0x100fe20000000002 */
[----:B------:R-:W-:Y:S01]  /*6c20*/  SHF.L.U32 R32, R57, 0x10, RZ ;  /* 0x0000001039207819 */ /* 0x000fe200000006ff */
[--C-:B------:R-:W-:Y:S01]  /*6c30*/  FFMA R29, R47, R33, R2.reuse ;  /* 0x000000212f1d7223 */ /* 0x100fe20000000002 */
[----:B------:R-:W-:Y:S01]  /*6c40*/  LOP3.LUT R33, R57, 0xffff0000, RZ, 0xc0, !PT ;  /* 0xffff000039217812 */ /* 0x000fe200078ec0ff */
[C-C-:B------:R-:W-:Y:S01]  /*6c50*/  FFMA R34, R47.reuse, R34, R2.reuse ;  /* 0x000000222f227223 */ /* 0x140fe20000000002 */
[----:B------:R-:W-:Y:S01]  /*6c60*/  FFMA R35, R47, R35, R2 ;  /* 0x000000232f237223 */ /* 0x000fe20000000002 */
[C---:B------:R-:W-:Y:S01]  /*6c70*/  FFMA R0, R49.reuse, R48, R0 ;  /* 0x0000003031007223 */ /* 0x040fe20000000000 */
[C---:B------:R-:W-:Y:S01]  /*6c80*/  SHF.L.U32 R48, R58.reuse, 0x10, RZ ;  /* 0x000000103a307819 */ /* 0x040fe200000006ff */
[C---:B------:R-:W-:Y:S01]  /*6c90*/  FFMA R3, R49.reuse, R50, R3 ;  /* 0x0000003231037223 */ /* 0x040fe20000000003 */
[C---:B------:R-:W-:Y:S01]  /*6ca0*/  FFMA R6, R49.reuse, R32, R6 ;  /* 0x0000002031067223 */ /* 0x040fe20000000006 */
[----:B------:R-:W-:Y:S01]  /*6cb0*/  LOP3.LUT R32, R58, 0xffff0000, RZ, 0xc0, !PT ;  /* 0xffff00003a207812 */ /* 0x000fe200078ec0ff */
[C---:B------:R-:W-:Y:S01]  /*6cc0*/  FFMA R7, R49.reuse, R33, R7 ;  /* 0x0000002131077223 */ /* 0x040fe20000000007 */
[----:B------:R-:W-:Y:S01]  /*6cd0*/  FFMA R4, R49, R48, R4 ;  /* 0x0000003031047223 */ /* 0x000fe20000000004 */
[----:B------:R-:W-:Y:S02]  /*6ce0*/  F2FP.RELU.BF16.F32.PACK_AB R52, R3, R0 ;  /* 0x000000000334723e */ /* 0x000fe400000018ff */
[----:B------:R-:W-:Y:S01]  /*6cf0*/  SHF.L.U32 R0, R59, 0x10, RZ ;  /* 0x000000103b007819 */ /* 0x000fe200000006ff */
[----:B------:R-:W-:Y:S01]  /*6d00*/  FFMA R5, R49, R32, R5 ;  /* 0x0000002031057223 */ /* 0x000fe20000000005 */
[----:B------:R-:W-:Y:S02]  /*6d10*/  LOP3.LUT R3, R59, 0xffff0000, RZ, 0xc0, !PT ;  /* 0xffff00003b037812 */ /* 0x000fe400078ec0ff */
[----:B------:R-:W-:Y:S01]  /*6d20*/  F2FP.RELU.BF16.F32.PACK_AB R53, R7, R6 ;  /* 0x000000060735723e */ /* 0x000fe200000018ff */
[C---:B------:R-:W-:Y:S01]  /*6d30*/  FFMA R10, R49.reuse, R0, R10 ;  /* 0x00000000310a7223 */ /* 0x040fe2000000000a */
[C---:B------:R-:W-:Y:S01]  /*6d40*/  SHF.L.U32 R0, R64.reuse, 0x10, RZ ;  /* 0x0000001040007819 */ /* 0x040fe200000006ff */
[----:B------:R-:W-:Y:S01]  /*6d50*/  FFMA R11, R49, R3, R11 ;  /* 0x00000003310b7223 */ /* 0x000fe2000000000b */
[----:B------:R-:W-:Y:S02]  /*6d60*/  F2FP.RELU.BF16.F32.PACK_AB R54, R5, R4 ;  /* 0x000000040536723e */ /* 0x000fe400000018ff */
[----:B------:R-:W-:Y:S01]  /*6d70*/  LOP3.LUT R3, R64, 0xffff0000, RZ, 0xc0, !PT ;  /* 0xffff000040037812 */ /* 0x000fe200078ec0ff */
[----:B------:R-:W-:Y:S01]  /*6d80*/  FFMA R8, R49, R0, R8 ;  /* 0x0000000031087223 */ /* 0x000fe20000000008 */
[C---:B------:R-:W-:Y:S02]  /*6d90*/  SHF.L.U32 R4, R65.reuse, 0x10, RZ ;  /* 0x0000001041047819 */ /* 0x040fe400000006ff */
[----:B------:R-:W-:Y:S01]  /*6da0*/  LOP3.LUT R0, R65, 0xffff0000, RZ, 0xc0, !PT ;  /* 0xffff000041007812 */ /* 0x000fe200078ec0ff */
[C---:B------:R-:W-:Y:S01]  /*6db0*/  FFMA R9, R49.reuse, R3, R9 ;  /* 0x0000000331097223 */ /* 0x040fe20000000009 */
[C---:B------:R-:W-:Y:S01]  /*6dc0*/  SHF.L.U32 R3, R66.reuse, 0x10, RZ ;  /* 0x0000001042037819 */ /* 0x040fe200000006ff */
[----:B------:R-:W-:Y:S01]  /*6dd0*/  FFMA R14, R49, R4, R14 ;  /* 0x00000004310e7223 */ /* 0x000fe2000000000e */
[----:B------:R-:W-:Y:S01]  /*6de0*/  SHF.L.U32 R4, R67, 0x10, RZ ;  /* 0x0000001043047819 */ /* 0x000fe200000006ff */
[C---:B------:R-:W-:Y:S01]  /*6df0*/  FFMA R15, R49.reuse, R0, R15 ;  /* 0x00000000310f7223 */ /* 0x040fe2000000000f */
[----:B------:R-:W-:Y:S01]  /*6e00*/  LOP3.LUT R0, R66, 0xffff0000, RZ, 0xc0, !PT ;  /* 0xffff000042007812 */ /* 0x000fe200078ec0ff */
[----:B------:R-:W-:Y:S01]  /*6e10*/  FFMA R12, R49, R3, R12 ;  /* 0x00000003310c7223 */ /* 0x000fe2000000000c */
[C---:B------:R-:W-:Y:S02]  /*6e20*/  SHF.L.U32 R3, R72.reuse, 0x10, RZ ;  /* 0x0000001048037819 */ /* 0x040fe400000006ff */
[----:B------:R-:W-:Y:S01]  /*6e30*/  F2FP.RELU.BF16.F32.PACK_AB R55, R11, R10 ;  /* 0x0000000a0b37723e */ /* 0x000fe200000018ff */
[----:B------:R-:W-:Y:S01]  /*6e40*/  FFMA R13, R49, R0, R13 ;  /* 0x00000000310d7223 */ /* 0x000fe2000000000d */
[----:B------:R-:W-:Y:S01]  /*6e50*/  LOP3.LUT R0, R67, 0xffff0000, RZ, 0xc0, !PT ;  /* 0xffff000043007812 */ /* 0x000fe200078ec0ff */
[----:B------:R-:W-:Y:S01]  /*6e60*/  FFMA R18, R49, R4, R18 ;  /* 0x0000000431127223 */ /* 0x000fe20000000012 */
[----:B------:R-:W-:Y:S01]  /*6e70*/  LOP3.LUT R4, R72, 0xffff0000, RZ, 0xc0, !PT ;  /* 0xffff000048047812 */ /* 0x000fe200078ec0ff */
[----:B------:R1:W-:Y:S01]  /*6e80*/  STS.128 [R108], R52 ;  /* 0x000000346c007388 */ /* 0x0003e20000000c00 */
[----:B------:R-:W-:Y:S01]  /*6e90*/  F2FP.RELU.BF16.F32.PACK_AB R8, R9, R8 ;  /* 0x000000080908723e */ /* 0x000fe200000018ff */
[----:B------:R-:W-:Y:S01]  /*6ea0*/  FFMA R19, R49, R0, R19 ;  /* 0x0000000031137223 */ /* 0x000fe20000000013 */
[----:B------:R-:W-:Y:S01]  /*6eb0*/  SHF.L.U32 R0, R73, 0x10, RZ ;  /* 0x0000001049007819 */ /* 0x000fe200000006ff */
[----:B------:R-:W-:Y:S01]  /*6ec0*/  FFMA R16, R49, R3, R16 ;  /* 0x0000000331107223 */ /* 0x000fe20000000010 */
[----:B------:R-:W-:Y:S01]  /*6ed0*/  LOP3.LUT R3, R73, 0xffff0000, RZ, 0xc0, !PT ;  /* 0xffff000049037812 */ /* 0x000fe200078ec0ff */
[----:B------:R-:W-:Y:S01]  /*6ee0*/  FFMA R17, R49, R4, R17 ;  /* 0x0000000431117223 */ /* 0x000fe20000000011 */
[----:B------:R-:W-:Y:S01]  /*6ef0*/  SHF.L.U32 R4, R75, 0x10, RZ ;  /* 0x000000104b047819 */ /* 0x000fe200000006ff */
[C---:B------:R-:W-:Y:S01]  /*6f00*/  FFMA R22, R49.reuse, R0, R22 ;  /* 0x0000000031167223 */ /* 0x040fe20000000016 */
[C---:B------:R-:W-:Y:S01]  /*6f10*/  SHF.L.U32 R0, R74.reuse, 0x10, RZ ;  /* 0x000000104a007819 */ /* 0x040fe200000006ff */
[----:B------:R-:W-:Y:S01]  /*6f20*/  FFMA R23, R49, R3, R23 ;  /* 0x0000000331177223 */ /* 0x000fe20000000017 */
[----:B------:R-:W-:Y:S02]  /*6f30*/  LOP3.LUT R3, R74, 0xffff0000, RZ, 0xc0, !PT ;  /* 0xffff00004a037812 */ /* 0x000fe400078ec0ff */
[----:B------:R-:W-:Y:S01]  /*6f40*/  F2FP.RELU.BF16.F32.PACK_AB R9, R15, R14 ;  /* 0x0000000e0f09723e */ /* 0x000fe200000018ff */
[----:B------:R-:W-:Y:S01]  /*6f50*/  FFMA R20, R49, R0, R20 ;  /* 0x0000000031147223 */ /* 0x000fe20000000014 */
[----:B------:R-:W-:Y:S01]  /*6f60*/  LOP3.LUT R0, R75, 0xffff0000, RZ, 0xc0, !PT ;  /* 0xffff00004b007812 */ /* 0x000fe200078ec0ff */
[C---:B------:R-:W-:Y:S01]  /*6f70*/  FFMA R21, R49.reuse, R3, R21 ;  /* 0x0000000331157223 */ /* 0x040fe20000000015 */
[C---:B------:R-:W-:Y:S01]  /*6f80*/  FFMA R26, R49.reuse, R4, R26 ;  /* 0x00000004311a7223 */ /* 0x040fe2000000001a */
[C---:B------:R-:W-:Y:S02]  /*6f90*/  SHF.L.U32 R3, R80.reuse, 0x10, RZ ;  /* 0x0000001050037819 */ /* 0x040fe400000006ff */
[----:B------:R-:W-:Y:S01]  /*6fa0*/  FFMA R27, R49, R0, R27 ;  /* 0x00000000311b7223 */ /* 0x000fe2000000001b */
[----:B------:R-:W-:Y:S02]  /*6fb0*/  LOP3.LUT R0, R80, 0xffff0000, RZ, 0xc0, !PT ;  /* 0xffff000050007812 */ /* 0x000fe400078ec0ff */
[----:B------:R-:W-:Y:S01]  /*6fc0*/  SHF.L.U32 R4, R81, 0x10, RZ ;  /* 0x0000001051047819 */ /* 0x000fe200000006ff */
[----:B------:R-:W-:Y:S01]  /*6fd0*/  FFMA R24, R49, R3, R24 ;  /* 0x0000000331187223 */ /* 0x000fe20000000018 */
[----:B------:R-:W-:Y:S01]  /*6fe0*/  F2FP.RELU.BF16.F32.PACK_AB R10, R13, R12 ;  /* 0x0000000c0d0a723e */ /* 0x000fe200000018ff */
[----:B------:R-:W-:Y:S01]  /*6ff0*/  FFMA R25, R49, R0, R25 ;  /* 0x0000000031197223 */ /* 0x000fe20000000019 */
[----:B------:R-:W-:Y:S01]  /*7000*/  F2FP.RELU.BF16.F32.PACK_AB R11, R19, R18 ;  /* 0x00000012130b723e */ /* 0x000fe200000018ff */
[----:B------:R-:W-:Y:S01]  /*7010*/  FFMA R30, R49, R4, R30 ;  /* 0x00000004311e7223 */ /* 0x000fe2000000001e */
[----:B------:R-:W-:Y:S02]  /*7020*/  LOP3.LUT R0, R81, 0xffff0000, RZ, 0xc0, !PT ;  /* 0xffff000051007812 */ /* 0x000fe400078ec0ff */
[C---:B------:R-:W-:Y:S01]  /*7030*/  SHF.L.U32 R3, R82.reuse, 0x10, RZ ;  /* 0x0000001052037819 */ /* 0x040fe200000006ff */
[----:B------:R1:W-:Y:S01]  /*7040*/  STS.128 [R112+0x10], R8 ;  /* 0x0000100870007388 */ /* 0x0003e20000000c00 */
[----:B------:R-:W-:Y:S01]  /*7050*/  LOP3.LUT R4, R82, 0xffff0000, RZ, 0xc0, !PT ;  /* 0xffff000052047812 */ /* 0x000fe200078ec0ff */
[----:B------:R-:W-:Y:S01]  /*7060*/  FFMA R31, R49, R0, R31 ;  /* 0x00000000311f7223 */ /* 0x000fe2000000001f */
[----:B------:R-:W-:Y:S01]  /*7070*/  SHF.L.U32 R5, R83, 0x10, RZ ;  /* 0x0000001053057819 */ /* 0x000fe200000006ff */
[----:B------:R-:W-:Y:S01]  /*7080*/  FFMA R28, R49, R3, R28 ;  /* 0x00000003311c7223 */ /* 0x000fe2000000001c */
[----:B------:R-:W-:Y:S01]  /*7090*/  LOP3.LUT R6, R83, 0xffff0000, RZ, 0xc0, !PT ;  /* 0xffff000053067812 */ /* 0x000fe200078ec0ff */
[----:B------:R-:W-:Y:S01]  /*70a0*/  FFMA R29, R49, R4, R29 ;  /* 0x00000004311d7223 */ /* 0x000fe2000000001d */
[----:B------:R-:W-:Y:S01]  /*70b0*/  F2FP.RELU.BF16.F32.PACK_AB R16, R17, R16 ;  /* 0x000000101110723e */ /* 0x000fe200000018ff */
[----:B------:R-:W-:Y:S01]  /*70c0*/  FFMA R34, R49, R5, R34 ;  /* 0x0000000531227223 */ /* 0x000fe20000000022 */
[----:B------:R-:W-:Y:S01]  /*70d0*/  F2FP.RELU.BF16.F32.PACK_AB R17, R23, R22 ;  /* 0x000000161711723e */ /* 0x000fe200000018ff */
[----:B------:R-:W-:Y:S01]  /*70e0*/  FFMA R35, R49, R6, R35 ;  /* 0x0000000631237223 */ /* 0x000fe20000000023 */
[----:B------:R-:W-:Y:S02]  /*70f0*/  F2FP.RELU.BF16.F32.PACK_AB R18, R21, R20 ;  /* 0x000000141512723e */ /* 0x000fe400000018ff */
[----:B------:R-:W-:Y:S02]  /*7100*/  F2FP.RELU.BF16.F32.PACK_AB R19, R27, R26 ;  /* 0x0000001a1b13723e */ /* 0x000fe400000018ff */
[----:B------:R-:W-:Y:S02]  /*7110*/  F2FP.RELU.BF16.F32.PACK_AB R24, R25, R24 ;  /* 0x000000181918723e */ /* 0x000fe400000018ff */
[----:B------:R-:W-:Y:S01]  /*7120*/  F2FP.RELU.BF16.F32.PACK_AB R25, R31, R30 ;  /* 0x0000001e1f19723e */ /* 0x000fe200000018ff */
[----:B------:R1:W-:Y:S01]  /*7130*/  STS.128 [R111+0x20], R16 ;  /* 0x000020106f007388 */ /* 0x0003e20000000c00 */
[----:B------:R-:W-:Y:S02]  /*7140*/  F2FP.RELU.BF16.F32.PACK_AB R26, R29, R28 ;  /* 0x0000001c1d1a723e */ /* 0x000fe400000018ff */
[----:B------:R-:W-:Y:S05]  /*7150*/  F2FP.RELU.BF16.F32.PACK_AB R27, R35, R34 ;  /* 0x00000022231b723e */ /* 0x000fea00000018ff */
[----:B------:R1:W-:Y:S01]  /*7160*/  STS.128 [R117+0x30], R24 ;  /* 0x0000301875007388 */ /* 0x0003e20000000c00 */
[----:B------:R-:W-:Y:S01]  /*7170*/  @!PT LDS RZ, [RZ] ;  /* 0x00000000fffff984 */ /* 0x000fe20000000800 */
[----:B------:R-:W-:Y:S01]  /*7180*/  @!PT LDS RZ, [RZ] ;  /* 0x00000000fffff984 */ /* 0x000fe20000000800 */
[----:B------:R-:W-:Y:S01]  /*7190*/  @!PT LDS RZ, [RZ] ;  /* 0x00000000fffff984 */ /* 0x000fe20000000800 */
[----:B------:R-:W-:Y:S01]  /*71a0*/  @!PT LDS RZ, [RZ] ;  /* 0x00000000fffff984 */ /* 0x000fe20000000800 */
[----:B------:R2:W-:Y:S07]  /*71b0*/  MEMBAR.ALL.CTA ;  /* 0x0000000000007992 */ /* 0x0005ee0000008000 */
[----:B--2---:R-:W2:Y:S02]  /*71c0*/  FENCE.VIEW.ASYNC.S ;  /* 0x00000000000073c6 */ /* 0x004ea40000000000 */
[----:B--2---:R-:W-:Y:S06]  /*71d0*/  BAR.SYNC.DEFER_BLOCKING 0x1, 0x80 ;  /* 0x0042000000007b1d */ /* 0x004fec0000010000 */
[----:B------:R-:W-:Y:S05]  /*71e0*/  @P0 BRA `(.L_x_123) ;  /* 0x0000000000380947 */ /* 0x000fea0003800000 */
[----:B------:R-:W-:Y:S02]  /*71f0*/  UIADD3 UR4, UPT, UPT, UR47, 0x200, URZ ;  /* 0x000002002f047890 */ /* 0x000fe4000fffe0ff */
[----:B------:R-:W-:Y:S01]  /*7200*/  UIADD3 UR8, UP0, UPT, UR54, 0x680, URZ ;  /* 0x0000068036087890 */ /* 0x000fe2000ff1e0ff */
[----:B------:R-:W-:Y:S01]  /*7210*/  UMOV UR43, UR52 ;  /* 0x00000034002b7c82 */ /* 0x000fe20008000000 */
[----:B------:R-:W-:Y:S02]  /*7220*/  UIADD3 UR5, UPT, UPT, UR41, 0x80, URZ ;  /* 0x0000008029057890 */ /* 0x000fe4000fffe0ff */
[----:B------:R-:W-:Y:S01]  /*7230*/  MOV R103, UR4 ;  /* 0x0000000400677c02 */ /* 0x000fe20008000f00 */
[----:B------:R-:W-:Y:S02]  /*7240*/  UIADD3.X UR9, UPT, UPT, URZ, UR55, URZ, UP0, !UPT ;  /* 0x00000037ff097290 */ /* 0x000fe400087fe4ff */
[----:B------:R-:W-:Y:S01]  /*7250*/  UIADD3 UR4, UPT, UPT, UR47, 0x1200, URZ ;  /* 0x000012002f047890 */ /* 0x000fe2000fffe0ff */
[----:B------:R-:W-:Y:S01]  /*7260*/  R2UR UR40, R103 ;  /* 0x00000000672872ca */ /* 0x000fe200000e0000 */
[----:B------:R-:W-:Y:S01]  /*7270*/  UMOV UR6, UR42 ;  /* 0x0000002a00067c82 */ /* 0x000fe20008000000 */
[----:B------:R-:W-:Y:S11]  /*7280*/  UMOV UR7, UR52 ;  /* 0x0000003400077c82 */ /* 0x000ff60008000000 */
[----:B------:R2:W-:Y:S01]  /*7290*/  UTMASTG.3D [UR40], [UR8] ;  /* 0x00000028080073b5 */ /* 0x0005e20008010000 */
[----:B------:R2:W-:Y:S01]  /*72a0*/  UTMASTG.3D [UR4], [UR8] ;  /* 0x00000004080073b5 */ /* 0x0005e20008010000 */
[----:B------:R0:W-:Y:S01]  /*72b0*/  UTMACMDFLUSH ;  /* 0x00000000000079b7 */ /* 0x0001e20000000000 */
[----:B--2---:R-:W-:Y:S04]  /*72c0*/  DEPBAR.LE SB0, 0x1 ;  /* 0x000080400000791a */ /* 0x004fe80000000000 */
.L_x_123:
[----:B------:R-:W-:Y:S05]  /*72d0*/  BSYNC.RECONVERGENT B0 ;  /* 0x0000000000007941 */ /* 0x000fea0003800200 */
.L_x_122:
[----:B------:R-:W-:Y:S01]  /*72e0*/  BAR.SYNC.DEFER_BLOCKING 0x1, 0x80 ;  /* 0x0042000000007b1d */ /* 0x000fe20000010000 */
[----:B------:R-:W-:Y:S01]  /*72f0*/  ISETP.NE.AND P1, PT, R115, RZ, PT ;  /* 0x000000ff7300720c */ /* 0x000fe20003f25270 */
[----:B------:R-:W-:Y:S01]  /*7300*/  UISETP.NE.AND UP0, UPT, UR49, URZ, UPT ;  /* 0x000000ff3100728c */ /* 0x000fe2000bf05270 */
[----:B------:R-:W-:Y:S11]  /*7310*/  LEA R3, R60, UR47, 0x3 ;  /* 0x0000002f3c037c11 */ /* 0x000ff6000f8e18ff */
[----:B------:R-:W-:Y:S01]  /*7320*/  @!P1 SHF.L.U32 R4, R107, 0x1f, RZ ;  /* 0x0000001f6b049819 */ /* 0x000fe200000006ff */
[----:B------:R-:W-:Y:S06]  /*7330*/  BRA.U !UP0, `(.L_x_124) ;  /* 0x0000000108247547 */ /* 0x000fec000b800000 */
[----:B------:R-:W-:Y:S01]  /*7340*/  IMAD.U32 R5, RZ, RZ, UR53 ;  /* 0x00000035ff057e24 */ /* 0x000fe2000f8e00ff */
[----:B------:R-:W-:Y:S01]  /*7350*/  MOV R0, UR46 ;  /* 0x0000002e00007c02 */ /* 0x000fe20008000f00 */
[----:B------:R-:W-:Y:S03]  /*7360*/  UIADD3 UR53, UPT, UPT, UR53, 0x1, URZ ;  /* 0x0000000135357890 */ /* 0x000fe6000fffe0ff */
[----:B------:R-:W-:Y:S01]  /*7370*/  @!P1 LEA R5, R5, UR47, 0x3 ;  /* 0x0000002f05059c11 */ /* 0x000fe2000f8e18ff */
[----:B------:R-:W-:Y:S04]  /*7380*/  UISETP.NE.AND UP0, UPT, UR53, 0x4, UPT ;  /* 0x000000043500788c */ /* 0x000fe8000bf05270 */
[----:B------:R-:W-:Y:S01]  /*7390*/  @!P1 VIADD R5, R5, 0xa0 ;  /* 0x000000a005059836 */ /* 0x000fe20000000000 */
[----:B------:R-:W-:Y:S04]  /*73a0*/  USEL UR53, UR53, URZ, UP0 ;  /* 0x000000ff35357287 */ /* 0x000fe80008000000 */
[----:B------:R-:W-:Y:S04]  /*73b0*/  @!P1 PRMT R0, R0, 0x654, R5 ;  /* 0x0000065400009816 */ /* 0x000fe80000000005 */
[----:B------:R2:W-:Y:S04]  /*73c0*/  @!P1 SYNCS.ARRIVE.TRANS64.RED.A1T0 RZ, [R0+URZ], RZ ;  /* 0x000000ff00ff99a7 */ /* 0x0005e800081004ff */
.L_x_124:
[----:B------:R-:W3:Y:S01]  /*73d0*/  @!P1 SYNCS.PHASECHK.TRANS64.TRYWAIT P0, [R3+URZ+0x80], R4 ;  /* 0x00008004030095a7 */ /* 0x000ee200080011ff */
[----:B------:R-:W-:Y:S01]  /*73e0*/  BSSY B1, `(.L_x_125) ;  /* 0x0000016000017945 */ /* 0x000fe20003800000 */
[----:B---3--:R-:W-:Y:S03]  /*73f0*/  @!P1 SEL R61, RZ, 0x1, !P0 ;  /* 0x00000001ff3d9807 */ /* 0x008fe60004000000 */
[----:B------:R-:W-:Y:S05]  /*7400*/  @P1 BRA `(.L_x_126) ;  /* 0x00000000004c1947 */ /* 0x000fea0003800000 */
[----:B------:R-:W-:Y:S01]  /*7410*/  ISETP.NE.AND P0, PT, R61, RZ, PT ;  /* 0x000000ff3d00720c */ /* 0x000fe20003f05270 */
[----:B------:R-:W-:Y:S01]  /*7420*/  BSSY B0, `(.L_x_127) ;  /* 0x000000b000007945 */ /* 0x000fe20003800000 */
[----:B------:R-:W-:Y:S11]  /*7430*/  ISETP.NE.AND P1, PT, R62, RZ, PT ;  /* 0x000000ff3e00720c */ /* 0x000ff60003f25270 */
[----:B------:R-:W-:Y:S02]  /*7440*/  @!UPT UIADD3 URZ, UPT, UPT, URZ, URZ, URZ ;  /* 0x000000fffffff290 */ /* 0x000fe4000fffe0ff */
[C---:B------:R-:W-:Y:S01]  /*7450*/  @P1 IMAD R7, R60.reuse, 0x2000, R108 ;  /* 0x000020003c071824 */ /* 0x040fe200078e026c */
[C---:B------:R-:W-:Y:S01]  /*7460*/  @P1 LEA R5, R60.reuse, R111, 0xd ;  /* 0x0000006f3c051211 */ /* 0x040fe200078e68ff */
[C---:B------:R-:W-:Y:S02]  /*7470*/  @P1 IMAD R6, R60.reuse, 0x2000, R112 ;  /* 0x000020003c061824 */ /* 0x040fe400078e0270 */
[----:B------:R-:W-:Y:S01]  /*7480*/  @P1 IMAD R4, R60, 0x2000, R117 ;  /* 0x000020003c041824 */ /* 0x000fe200078e0275 */
[----:B------:R-:W-:Y:S06]  /*7490*/  @P0 BRA `(.L_x_128) ;  /* 0x00000000000c0947 */ /* 0x000fec0003800000 */
[----:B--2---:R-:W-:Y:S04]  /*74a0*/  SHF.L.U32 R0, R107, 0x1f, RZ ;  /* 0x0000001f6b007819 */ /* 0x004fe800000006ff */
[----:B------:R-:W2:Y:S02]  /*74b0*/  SYNCS.PHASECHK.TRANS64.TRYWAIT P0, [R3+URZ+0x80], R0 ;  /* 0x00008000030075a7 */ /* 0x000ea400080011ff */
[----:B--2---:R-:W-:Y:S05]  /*74c0*/  @!P0 BRA `(.L_x_129) ;  /* 0x0000003400548947 */ /* 0x004fea0003800000 */
.L_x_128:
[----:B------:R-:W-:Y:S05]  /*74d0*/  BSYNC B0 ;  /* 0x0000000000007941 */ /* 0x000fea0003800000 */
.L_x_127:
[----:B------:R-:W-:Y:S02]  /*74e0*/  ISETP.NE.AND P0, PT, R62, RZ, PT ;  /* 0x000000ff3e00720c */ /* 0x000fe40003f05270 */
[----:B------:R-:W-:Y:S11]  /*74f0*/  IADD3 R60, PT, PT, R60, 0x1, RZ ;  /* 0x000000013c3c7810 */ /* 0x000ff60007ffe0ff */
[----:B------:R3:W1:Y:S04]  /*7500*/  @P0 LDS.128 R56, [R7] ;  /* 0x0000000007380984 */ /* 0x0006680000000c00 */
[----:B------:R3:W1:Y:S04]  /*7510*/  @P0 LDS.128 R64, [R6+0x10] ;  /* 0x0000100006400984 */ /* 0x0006680000000c00 */
[----:B------:R3:W1:Y:S04]  /*7520*/  @P0 LDS.128 R72, [R5+0x20] ;  /* 0x0000200005480984 */ /* 0x0006680000000c00 */
[----:B------:R3:W1:Y:S02]  /*7530*/  @P0 LDS.128 R80, [R4+0x30] ;  /* 0x0000300004500984 */ /* 0x0006640000000c00 */
.L_x_126:
[----:B------:R-:W-:Y:S05]  /*7540*/  BSYNC B1 ;  /* 0x0000000000017941 */ /* 0x000fea0003800000 */
.L_x_125:
[----:B--2---:R-:W-:Y:S05]  /*7550*/  VIADD R0, R51, 0x20 ;  /* 0x0000002033007836 */ /* 0x004fea0000000000 */
[----:B------:R-:W-:Y:S04]  /*7560*/  SHF.R.U32.HI R0, RZ, 0x15, R0 ;  /* 0x00000015ff007819 */ /* 0x000fe80000011600 */
[----:B------:R-:W-:Y:S11]  /*7570*/  LOP3.LUT P0, RZ, R0, 0x3, R99, 0x48, !PT ;  /* 0x0000000300ff7812 */ /* 0x000ff60007804863 */
[----:B------:R-:W-:Y:S02]  /*7580*/  @!UPT UIADD3 URZ, UPT, UPT, URZ, URZ, URZ ;  /* 0x000000fffffff290 */ /* 0x000fe4000fffe0ff */
[----:B------:R-:W-:Y:S05]  /*7590*/  @!P0 BRA `(.L_x_130) ;  /* 0x0000000000408947 */ /* 0x000fea0003800000 */
[----:B------:R-:W3:Y:S01]  /*75a0*/  LDCU.64 UR8, c[0x4][0x70] ;  /* 0x01000e00ff0877ac */ /* 0x000ee20008000a00 */
[----:B------:R-:W-:Y:S01]  /*75b0*/  MOV R15, 0x0 ;  /* 0x00000000000f7802 */ /* 0x000fe20000000f00 */
[----:B------:R-:W-:Y:S02]  /*75c0*/  HFMA2 R12, -RZ, RZ, 0, 5.9604644775390625e-08 ;  /* 0x00000001ff0c7431 */ /* 0x000fe400000001ff */
[----:B-1----:R-:W-:Y:S02]  /*75d0*/  IMAD.MOV.U32 R8, RZ, RZ, 0x192 ;  /* 0x00000192ff087424 */ /* 0x002fe400078e00ff */
[----:B------:R-:W-:Y:S01]  /*75e0*/  IMAD.MOV.U32 R13, RZ, RZ, RZ ;  /* 0x000000ffff0d7224 */ /* 0x000fe200078e00ff */
[----:B------:R-:W1:Y:S01]  /*75f0*/  LDCU.64 UR6, c[0x4][0x78] ;  /* 0x01000f00ff0677ac */ /* 0x000e620008000a00 */
[----:B------:R-:W2:Y:S01]  /*7600*/  LDC.64 R14, c[0x4][R15] ;  /* 0x010000000f0e7b82 */ /* 0x000ea20000000a00 */
[----:B------:R-:W5:Y:S01]  /*7610*/  LDCU.64 UR4, c[0x4][0x10] ;  /* 0x01000200ff0477ac */ /* 0x000f620008000a00 */
[----:B---3--:R-:W-:Y:S01]  /*7620*/  MOV R5, UR9 ;  /* 0x0000000900057c02 */ /* 0x008fe20008000f00 */
[----:B------:R-:W-:Y:S01]  /*7630*/  IMAD.U32 R4, RZ, RZ, UR8 ;  /* 0x00000008ff047e24 */ /* 0x000fe2000f8e00ff */
[----:B-1----:R-:W-:Y:S01]  /*7640*/  MOV R7, UR7 ;  /* 0x0000000700077c02 */ /* 0x002fe20008000f00 */
[----:B------:R-:W-:Y:S01]  /*7650*/  IMAD.U32 R6, RZ, RZ, UR6 ;  /* 0x00000006ff067e24 */ /* 0x000fe2000f8e00ff */
[----:B-----5:R-:W-:Y:S01]  /*7660*/  MOV R11, UR5 ;  /* 0x00000005000b7c02 */ /* 0x020fe20008000f00 */
[----:B------:R-:W-:Y:S02]  /*7670*/  IMAD.U32 R10, RZ, RZ, UR4 ;  /* 0x00000004ff0a7e24 */ /* 0x000fe4000f8e00ff */
[----:B------:R-:W-:Y:S07]  /*7680*/  LEPC R20, `(.L_x_130) ;  /* 0x000000001014794e */ /* 0x000fee0000000000 */
[----:B--2-4-:R-:W-:Y:S05]  /*7690*/  CALL.ABS.NOINC R14 ;  /* 0x000000000e007343 */ /* 0x014fea0003c00000 */
.L_x_130:
[----:B------:R-:W-:Y:S01]  /*76a0*/  ISETP.NE.AND P6, PT, R115, RZ, PT ;  /* 0x000000ff7300720c */ /* 0x000fe20003fc5270 */
[----:B------:R-:W-:Y:S05]  /*76b0*/  WARPSYNC.ALL ;  /* 0x0000000000007948 */ /* 0x000fea0003800000 */
[----:B------:R-:W-:Y:S01]  /*76c0*/  R2UR UR4, R51 ;  /* 0x00000000330472ca */ /* 0x000fe200000e0000 */
[----:B------:R-:W-:Y:S01]  /*76d0*/  BSSY.RECONVERGENT B0, `(.L_x_131) ;  /* 0x0000094000007945 */ /* 0x000fe20003800200 */
[----:B------:R-:W-:Y:S02]  /*76e0*/  MOV R50, UR53 ;  /* 0x0000003500327c02 */ /* 0x000fe40008000f00 */
[----:B-1----:R-:W-:Y:S02]  /*76f0*/  SHF.L.U32 R48, R56, 0x10, RZ ;  /* 0x0000001038307819 */ /* 0x002fe400000006ff */
[----:B------:R-:W-:Y:S02]  /*7700*/  MOV R52, UR46 ;  /* 0x0000002e00347c02 */ /* 0x000fe40008000f00 */
[----:B------:R-:W-:Y:S02]  /*7710*/  @!P6 LEA R50, R50, UR47, 0x3 ;  /* 0x0000002f3232ec11 */ /* 0x000fe4000f8e18ff */
[----:B------:R-:W-:Y:S02]  /*7720*/  ISETP.NE.AND P0, PT, R104, RZ, PT ;  /* 0x000000ff6800720c */ /* 0x000fe40003f05270 */
[----:B------:R-:W-:Y:S01]  /*7730*/  @!P6 IADD3 R50, PT, PT, R50, 0xa0, RZ ;  /* 0x000000a03232e810 */ /* 0x000fe20007ffe0ff */
[----:B---3--:R-:W1:Y:S02]  /*7740*/  LDTM.x32 R4, tmem[UR4+0x20] ;  /* 0x00002004000479ee */ /* 0x008e6400082c0000 */
[C-C-:B-1----:R-:W-:Y:S01]  /*7750*/  FFMA R0, R47.reuse, R4, R2.reuse ;  /* 0x000000042f007223 */ /* 0x142fe20000000002 */
        /* <DEDUP_REMOVED lines=28> */
[----:B------:R-:W-:Y:S01]  /*7920*/  LOP3.LUT R32, R56, 0xffff0000, RZ, 0xc0, !PT ;  /* 0xffff000038207812 */ /* 0x000fe200078ec0ff */
[--C-:B------:R-:W-:Y:S01]  /*7930*/  FFMA R29, R47, R33, R2.reuse ;  /* 0x000000212f1d7223 */ /* 0x100fe20000000002 */
[----:B------:R-:W-:Y:S01]  /*7940*/  SHF.L.U32 R33, R57, 0x10, RZ ;  /* 0x0000001039217819 */ /* 0x000fe200000006ff */
[C-C-:B------:R-:W-:Y:S01]  /*7950*/  FFMA R34, R47.reuse, R34, R2.reuse ;  /* 0x000000222f227223 */ /* 0x140fe20000000002 */
[----:B------:R-:W-:Y:S01]  /*7960*/  FFMA R35, R47, R35, R2 ;  /* 0x000000232f237223 */ /* 0x000fe20000000002 */
[C---:B------:R-:W-:Y:S01]  /*7970*/  FFMA R0, R49.reuse, R48, R0 ;  /* 0x0000003031007223 */ /* 0x040fe20000000000 */
[----:B------:R-:W-:Y:S01]  /*7980*/  @!P6 PRMT R48, R52, 0x654, R50 ;  /* 0x000006543430e816 */ /* 0x000fe20000000032 */
[----:B------:R-:W-:Y:S01]  /*7990*/  FFMA R3, R49, R32, R3 ;  /* 0x0000002031037223 */ /* 0x000fe20000000003 */
[----:B------:R-:W-:Y:S01]  /*79a0*/  LOP3.LUT R32, R57, 0xffff0000, RZ, 0xc0, !PT ;  /* 0xffff000039207812 */ /* 0x000fe200078ec0ff */
[----:B------:R-:W-:Y:S01]  /*79b0*/  FFMA R6, R49, R33, R6 ;  /* 0x0000002131067223 */ /* 0x000fe20000000006 */
[C---:B------:R-:W-:Y:S02]  /*79c0*/  SHF.L.U32 R33, R58.reuse, 0x10, RZ ;  /* 0x000000103a217819 */ /* 0x040fe400000006ff */
[----:B------:R-:W-:Y:S01]  /*79d0*/  F2FP.RELU.BF16.F32.PACK_AB R52, R3, R0 ;  /* 0x000000000334723e */ /* 0x000fe200000018ff */
[C---:B------:R-:W-:Y:S01]  /*79e0*/  FFMA R7, R49.reuse, R32, R7 ;  /* 0x0000002031077223 */ /* 0x040fe20000000007 */
[----:B------:R-:W-:Y:S01]  /*79f0*/  LOP3.LUT R0, R58, 0xffff0000, RZ, 0xc0, !PT ;  /* 0xffff00003a007812 */ /* 0x000fe200078ec0ff */
[----:B------:R-:W-:Y:S01]  /*7a00*/  FFMA R4, R49, R33, R4 ;  /* 0x0000002131047223 */ /* 0x000fe20000000004 */
[C---:B------:R-:W-:Y:S02]  /*7a10*/  SHF.L.U32 R3, R59.reuse, 0x10, RZ ;  /* 0x000000103b037819 */ /* 0x040fe400000006ff */
[----:B------:R-:W-:Y:S01]  /*7a20*/  LOP3.LUT R32, R59, 0xffff0000, RZ, 0xc0, !PT ;  /* 0xffff00003b207812 */ /* 0x000fe200078ec0ff */
[C---:B------:R-:W-:Y:S01]  /*7a30*/  FFMA R5, R49.reuse, R0, R5 ;  /* 0x0000000031057223 */ /* 0x040fe20000000005 */
[C---:B------:R-:W-:Y:S01]  /*7a40*/  SHF.L.U32 R0, R64.reuse, 0x10, RZ ;  /* 0x0000001040007819 */ /* 0x040fe200000006ff */
[C---:B------:R-:W-:Y:S01]  /*7a50*/  FFMA R10, R49.reuse, R3, R10 ;  /* 0x00000003310a7223 */ /* 0x040fe2000000000a */
[----:B------:R-:W-:Y:S01]  /*7a60*/  LOP3.LUT R3, R64, 0xffff0000, RZ, 0xc0, !PT ;  /* 0xffff000040037812 */ /* 0x000fe200078ec0ff */
[----:B------:R-:W-:Y:S01]  /*7a70*/  FFMA R11, R49, R32, R11 ;  /* 0x00000020310b7223 */ /* 0x000fe2000000000b */
[----:B------:R-:W-:Y:S01]  /*7a80*/  F2FP.RELU.BF16.F32.PACK_AB R54, R5, R4 ;  /* 0x000000040536723e */ /* 0x000fe200000018ff */
[----:B------:R-:W-:Y:S01]  /*7a90*/  FFMA R8, R49, R0, R8 ;  /* 0x0000000031087223 */ /* 0x000fe20000000008 */
[----:B------:R-:W-:Y:S01]  /*7aa0*/  SHF.L.U32 R4, R65, 0x10, RZ ;  /* 0x0000001041047819 */ /* 0x000fe200000006ff */
[----:B------:R-:W-:Y:S01]  /*7ab0*/  FFMA R9, R49, R3, R9 ;  /* 0x0000000331097223 */ /* 0x000fe20000000009 */
[----:B------:R-:W-:Y:S02]  /*7ac0*/  LOP3.LUT R0, R65, 0xffff0000, RZ, 0xc0, !PT ;  /* 0xffff000041007812 */ /* 0x000fe400078ec0ff */
[C---:B------:R-:W-:Y:S01]  /*7ad0*/  SHF.L.U32 R3, R66.reuse, 0x10, RZ ;  /* 0x0000001042037819 */ /* 0x040fe200000006ff */
[C---:B------:R-:W-:Y:S01]  /*7ae0*/  FFMA R14, R49.reuse, R4, R14 ;  /* 0x00000004310e7223 */ /* 0x040fe2000000000e */
[----:B------:R-:W-:Y:S01]  /*7af0*/  LOP3.LUT R4, R66, 0xffff0000, RZ, 0xc0, !PT ;  /* 0xffff000042047812 */ /* 0x000fe200078ec0ff */
        /* <DEDUP_REMOVED lines=14> */
[C---:B------:R-:W-:Y:S01]  /*7be0*/  SHF.L.U32 R3, R74.reuse, 0x10, RZ ;  /* 0x000000104a037819 */ /* 0x040fe200000006ff */
[----:B------:R-:W-:Y:S01]  /*7bf0*/  FFMA R22, R49, R4, R22 ;  /* 0x0000000431167223 */ /* 0x000fe20000000016 */
[----:B------:R-:W-:Y:S01]  /*7c00*/  F2FP.RELU.BF16.F32.PACK_AB R55, R11, R10 ;  /* 0x0000000a0b37723e */ /* 0x000fe200000018ff */
[C---:B------:R-:W-:Y:S01]  /*7c10*/  FFMA R23, R49.reuse, R0, R23 ;  /* 0x0000000031177223 */ /* 0x040fe20000000017 */
[----:B------:R-:W-:Y:S01]  /*7c20*/  LOP3.LUT R0, R74, 0xffff0000, RZ, 0xc0, !PT ;  /* 0xffff00004a007812 */ /* 0x000fe200078ec0ff */
[----:B------:R-:W-:Y:S01]  /*7c30*/  FFMA R20, R49, R3, R20 ;  /* 0x0000000331147223 */ /* 0x000fe20000000014 */
[----:B------:R-:W-:Y:S01]  /*7c40*/  SHF.L.U32 R4, R75, 0x10, RZ ;  /* 0x000000104b047819 */ /* 0x000fe200000006ff */
[----:B------:R1:W-:Y:S01]  /*7c50*/  STS.128 [R108+0x2000], R52 ;  /* 0x002000346c007388 */ /* 0x0003e20000000c00 */
[C---:B------:R-:W-:Y:S01]  /*7c60*/  SHF.L.U32 R3, R80.reuse, 0x10, RZ ;  /* 0x0000001050037819 */ /* 0x040fe200000006ff */
[----:B------:R-:W-:Y:S01]  /*7c70*/  FFMA R21, R49, R0, R21 ;  /* 0x0000000031157223 */ /* 0x000fe20000000015 */
[----:B------:R-:W-:Y:S01]  /*7c80*/  LOP3.LUT R0, R75, 0xffff0000, RZ, 0xc0, !PT ;  /* 0xffff00004b007812 */ /* 0x000fe200078ec0ff */
[----:B------:R-:W-:Y:S01]  /*7c90*/  FFMA R26, R49, R4, R26 ;  /* 0x00000004311a7223 */ /* 0x000fe2000000001a */
[----:B------:R-:W-:Y:S02]  /*7ca0*/  LOP3.LUT R4, R80, 0xffff0000, RZ, 0xc0, !PT ;  /* 0xffff000050047812 */ /* 0x000fe400078ec0ff */
[----:B------:R-:W-:Y:S01]  /*7cb0*/  F2FP.RELU.BF16.F32.PACK_AB R8, R9, R8 ;  /* 0x000000080908723e */ /* 0x000fe200000018ff */
[----:B------:R-:W-:Y:S01]  /*7cc0*/  FFMA R27, R49, R0, R27 ;  /* 0x00000000311b7223 */ /* 0x000fe2000000001b */
[----:B------:R-:W-:Y:S01]  /*7cd0*/  SHF.L.U32 R5, R81, 0x10, RZ ;  /* 0x0000001051057819 */ /* 0x000fe200000006ff */
[----:B------:R-:W-:Y:S01]  /*7ce0*/  FFMA R24, R49, R3, R24 ;  /* 0x0000000331187223 */ /* 0x000fe20000000018 */
[----:B------:R-:W-:Y:S01]  /*7cf0*/  F2FP.RELU.BF16.F32.PACK_AB R9, R15, R14 ;  /* 0x0000000e0f09723e */ /* 0x000fe200000018ff */
[----:B------:R-:W-:Y:S01]  /*7d00*/  FFMA R25, R49, R4, R25 ;  /* 0x0000000431197223 */ /* 0x000fe20000000019 */
[----:B------:R-:W-:Y:S01]  /*7d10*/  F2FP.RELU.BF16.F32.PACK_AB R10, R13, R12 ;  /* 0x0000000c0d0a723e */ /* 0x000fe200000018ff */
[----:B------:R-:W-:Y:S01]  /*7d20*/  FFMA R30, R49, R5, R30 ;  /* 0x00000005311e7223 */ /* 0x000fe2000000001e */
[----:B------:R-:W-:Y:S02]  /*7d30*/  F2FP.RELU.BF16.F32.PACK_AB R11, R19, R18 ;  /* 0x00000012130b723e */ /* 0x000fe400000018ff */
        /* <DEDUP_REMOVED lines=19> */
[----:B------:R-:W-:Y:S02]  /*7e70*/  F2FP.RELU.BF16.F32.PACK_AB R27, R35, R34 ;  /* 0x00000022231b723e */ /* 0x000fe400000018ff */
[----:B------:R-:W-:Y:S02]  /*7e80*/  LEA R0, R60, UR47, 0x3 ;  /* 0x0000002f3c007c11 */ /* 0x000fe4000f8e18ff */
[----:B------:R-:W-:Y:S01]  /*7e90*/  @!P6 SHF.L.U32 R3, R107, 0x1f, RZ ;  /* 0x0000001f6b03e819 */ /* 0x000fe200000006ff */
        /* <DEDUP_REMOVED lines=9> */
[----:B------:R-:W-:Y:S02]  /*7f30*/  UIADD3 UR12, UP0, UPT, UR54, 0x680, URZ ;  /* 0x00000680360c7890 */ /* 0x000fe4000ff1e0ff */
[----:B------:R-:W-:Y:S02]  /*7f40*/  UIADD3 UR9, UPT, UPT, UR41, 0x20, URZ ;  /* 0x0000002029097890 */ /* 0x000fe4000fffe0ff */
[----:B------:R-:W-:Y:S02]  /*7f50*/  UIADD3 UR8, UPT, UPT, UR47, 0x2200, URZ ;  /* 0x000022002f087890 */ /* 0x000fe4000fffe0ff */
[----:B------:R-:W-:Y:S01]  /*7f60*/  UIADD3.X UR13, UPT, UPT, URZ, UR55, URZ, UP0, !UPT ;  /* 0x00000037ff0d7290 */ /* 0x000fe200087fe4ff */
[----:B------:R-:W-:Y:S01]  /*7f70*/  UMOV UR10, UR42 ;  /* 0x0000002a000a7c82 */ /* 0x000fe20008000000 */
[----:B------:R-:W-:Y:S01]  /*7f80*/  UMOV UR11, UR52 ;  /* 0x00000034000b7c82 */ /* 0x000fe20008000000 */
[----:B------:R-:W-:Y:S02]  /*7f90*/  UIADD3 UR5, UPT, UPT, UR41, 0xa0, URZ ;  /* 0x000000a029057890 */ /* 0x000fe4000fffe0ff */
[----:B------:R-:W-:Y:S01]  /*7fa0*/  UIADD3 UR4, UPT, UPT, UR47, 0x3200, URZ ;  /* 0x000032002f047890 */ /* 0x000fe2000fffe0ff */
[----:B------:R-:W-:Y:S03]  /*7fb0*/  UMOV UR6, UR42 ;  /* 0x0000002a00067c82 */ /* 0x000fe60008000000 */
[----:B------:R2:W-:Y:S01]  /*7fc0*/  UTMASTG.3D [UR8], [UR12] ;  /* 0x000000080c0073b5 */ /* 0x0005e20008010000 */
[----:B------:R-:W-:Y:S04]  /*7fd0*/  UMOV UR7, UR52 ;  /* 0x0000003400077c82 */ /* 0x000fe80008000000 */
[----:B------:R2:W-:Y:S01]  /*7fe0*/  UTMASTG.3D [UR4], [UR12] ;  /* 0x000000040c0073b5 */ /* 0x0005e20008010000 */
[----:B------:R0:W-:Y:S01]  /*7ff0*/  UTMACMDFLUSH ;  /* 0x00000000000079b7 */ /* 0x0001e20000000000 */
[----:B--2---:R-:W-:Y:S04]  /*8000*/  DEPBAR.LE SB0, 0x1 ;  /* 0x000080400000791a */ /* 0x004fe80000000000 */
.L_x_132:
[----:B------:R-:W-:Y:S05]  /*8010*/  BSYNC.RECONVERGENT B0 ;  /* 0x0000000000007941 */ /* 0x000fea0003800200 */
.L_x_131:
[----:B------:R-:W-:Y:S01]  /*8020*/  BAR.SYNC.DEFER_BLOCKING 0x1, 0x80 ;  /* 0x0042000000007b1d */ /* 0x000fe20000010000 */
[----:B------:R-:W-:Y:S04]  /*8030*/  UIADD3 UR43, UPT, UPT, UR53, 0x1, URZ ;  /* 0x00000001352b7890 */ /* 0x000fe8000fffe0ff */
[----:B------:R-:W-:Y:S04]  /*8040*/  UISETP.NE.AND UP0, UPT, UR43, 0x4, UPT ;  /* 0x000000042b00788c */ /* 0x000fe8000bf05270 */
[----:B------:R-:W-:Y:S01]  /*8050*/  USEL UR43, UR43, URZ, UP0 ;  /* 0x000000ff2b2b7287 */ /* 0x000fe20008000000 */
[----:B------:R2:W-:Y:S01]  /*8060*/  @!P6 SYNCS.ARRIVE.TRANS64.RED.A1T0 RZ, [R48+URZ], RZ ;  /* 0x000000ff30ffe9a7 */ /* 0x0005e200081004ff */
[----:B------:R-:W-:Y:S01]  /*8070*/  BSSY B1, `(.L_x_133) ;  /* 0x0000017000017945 */ /* 0x000fe20003800000 */
[----:B------:R-:W3:Y:S02]  /*8080*/  @!P6 SYNCS.PHASECHK.TRANS64.TRYWAIT P0, [R0+URZ+0x80], R3 ;  /* 0x000080030000e5a7 */ /* 0x000ee400080011ff */
[----:B---3--:R-:W-:Y:S01]  /*8090*/  @!P6 SEL R61, RZ, 0x1, !P0 ;  /* 0x00000001ff3de807 */ /* 0x008fe20004000000 */
[----:B--2---:R-:W-:Y:S06]  /*80a0*/  @P6 BRA `(.L_x_134) ;  /* 0x00000000004c6947 */ /* 0x004fec0003800000 */
        /* <DEDUP_REMOVED lines=9> */
[----:B------:R-:W-:Y:S04]  /*8140*/  SHF.L.U32 R7, R107, 0x1f, RZ ;  /* 0x0000001f6b077819 */ /* 0x000fe800000006ff */
[----:B------:R-:W2:Y:S02]  /*8150*/  SYNCS.PHASECHK.TRANS64.TRYWAIT P0, [R0+URZ+0x80], R7 ;  /* 0x00008007000075a7 */ /* 0x000ea400080011ff */
[----:B--2---:R-:W-:Y:S05]  /*8160*/  @!P0 BRA `(.L_x_137) ;  /* 0x0000002800408947 */ /* 0x004fea0003800000 */
.L_x_136:
[----:B------:R-:W-:Y:S05]  /*8170*/  BSYNC B0 ;  /* 0x0000000000007941 */ /* 0x000fea0003800000 */
.L_x_135:
[----:B------:R-:W-:Y:S02]  /*8180*/  ISETP.NE.AND P0, PT, R62, RZ, PT ;  /* 0x000000ff3e00720c */ /* 0x000fe40003f05270 */
[----:B------:R-:W-:Y:S11]  /*8190*/  IADD3 R60, PT, PT, R60, 0x1, RZ ;  /* 0x000000013c3c7810 */ /* 0x000ff60007ffe0ff */
[----:B------:R3:W1:Y:S04]  /*81a0*/  @P0 LDS.128 R56, [R6] ;  /* 0x0000000006380984 */ /* 0x0006680000000c00 */
[----:B------:R3:W1:Y:S04]  /*81b0*/  @P0 LDS.128 R64, [R5+0x10] ;  /* 0x0000100005400984 */ /* 0x0006680000000c00 */
[----:B------:R3:W1:Y:S04]  /*81c0*/  @P0 LDS.128 R72, [R4+0x20] ;  /* 0x0000200004480984 */ /* 0x0006680000000c00 */
[----:B------:R3:W1:Y:S02]  /*81d0*/  @P0 LDS.128 R80, [R3+0x30] ;  /* 0x0000300003500984 */ /* 0x0006640000000c00 */
.L_x_134:
[----:B------:R-:W-:Y:S05]  /*81e0*/  BSYNC B1 ;  /* 0x0000000000017941 */ /* 0x000fea0003800000 */
.L_x_133:
        /* <DEDUP_REMOVED lines=21> */
.L_x_138:
        /* <DEDUP_REMOVED lines=151> */
.L_x_140:
[----:B------:R-:W-:Y:S05]  /*8cb0*/  BSYNC.RECONVERGENT B0 ;  /* 0x0000000000007941 */ /* 0x000fea0003800200 */
.L_x_139:
        /* <DEDUP_REMOVED lines=21> */
.L_x_144:
[----:B------:R-:W-:Y:S05]  /*8e10*/  BSYNC B0 ;  /* 0x0000000000007941 */ /* 0x000fea0003800000 */
.L_x_143:
[----:B------:R-:W-:Y:S11]  /*8e20*/  ISETP.NE.AND P0, PT, R62, RZ, PT ;  /* 0x000000ff3e00720c */ /* 0x000ff60003f05270 */
[----:B------:R-:W-:Y:S02]  /*8e30*/  @!UPT UIADD3 URZ, UPT, UPT, URZ, URZ, URZ ;  /* 0x000000fffffff290 */ /* 0x000fe4000fffe0ff */
[----:B------:R3:W1:Y:S04]  /*8e40*/  @P0 LDS.128 R56, [R5] ;  /* 0x0000000005380984 */ /* 0x0006680000000c00 */
[----:B------:R3:W1:Y:S04]  /*8e50*/  @P0 LDS.128 R64, [R4+0x10] ;  /* 0x0000100004400984 */ /* 0x0006680000000c00 */
[----:B------:R3:W1:Y:S04]  /*8e60*/  @P0 LDS.128 R72, [R3+0x20] ;  /* 0x0000200003480984 */ /* 0x0006680000000c00 */
[----:B------:R3:W1:Y:S02]  /*8e70*/  @P0 LDS.128 R80, [R60+0x30] ;  /* 0x000030003c500984 */ /* 0x0006640000000c00 */
.L_x_142:
[----:B------:R-:W-:Y:S05]  /*8e80*/  BSYNC B1 ;  /* 0x0000000000017941 */ /* 0x000fea0003800000 */
.L_x_141:
        /* <DEDUP_REMOVED lines=21> */
.L_x_146:
[----:B------:R-:W-:Y:S01]  /*8fe0*/  ISETP.NE.AND P0, PT, R104, RZ, PT ;  /* 0x000000ff6800720c */ /* 0x000fe20003f05270 */
[----:B------:R-:W-:Y:S05]  /*8ff0*/  WARPSYNC.ALL ;  /* 0x0000000000007948 */ /* 0x000fea0003800000 */
[----:B------:R-:W-:Y:S01]  /*9000*/  R2UR UR4, R51 ;  /* 0x00000000330472ca */ /* 0x000fe200000e0000 */
[----:B------:R-:W-:Y:S01]  /*9010*/  BSSY.RECONVERGENT B0, `(.L_x_147) ;  /* 0x0000090000007945 */ /* 0x000fe20003800200 */
[C---:B-1----:R-:W-:Y:S02]  /*9020*/  SHF.L.U32 R48, R56.reuse, 0x10, RZ ;  /* 0x0000001038307819 */ /* 0x042fe400000006ff */
[----:B------:R-:W-:Y:S02]  /*9030*/  LOP3.LUT R50, R56, 0xffff0000, RZ, 0xc0, !PT ;  /* 0xffff000038327812 */ /* 0x000fe400078ec0ff */
[C---:B------:R-:W-:Y:S02]  /*9040*/  SHF.L.U32 R51, R57.reuse, 0x10, RZ ;  /* 0x0000001039337819 */ /* 0x040fe400000006ff */
[----:B------:R-:W-:Y:S02]  /*9050*/  LOP3.LUT R52, R57, 0xffff0000, RZ, 0xc0, !PT ;  /* 0xffff000039347812 */ /* 0x000fe400078ec0ff */
[C---:B------:R-:W-:Y:S02]  /*9060*/  SHF.L.U32 R53, R58.reuse, 0x10, RZ ;  /* 0x000000103a357819 */ /* 0x040fe400000006ff */
[----:B------:R-:W-:Y:S01]  /*9070*/  LOP3.LUT R54, R58, 0xffff0000, RZ, 0xc0, !PT ;  /* 0xffff00003a367812 */ /* 0x000fe200078ec0ff */
[----:B---3--:R-:W1:Y:S01]  /*9080*/  LDTM.x32 R4, tmem[UR4+0x60] ;  /* 0x00006004000479ee */ /* 0x008e6200082c0000 */
[C---:B------:R-:W-:Y:S01]  /*9090*/  SHF.L.U32 R55, R59.reuse, 0x10, RZ ;  /* 0x000000103b377819 */ /* 0x040fe200000006ff */
[----:B------:R-:W-:Y:S01]  /*90a0*/  NOP ;  /* 0x0000000000007918 */ /* 0x000fe20000000000 */
[----:B------:R-:W-:Y:S02]  /*90b0*/  LOP3.LUT R56, R59, 0xffff0000, RZ, 0xc0, !PT ;  /* 0xffff00003b387812 */ /* 0x000fe400078ec0ff */
[C---:B------:R-:W-:Y:S02]  /*90c0*/  SHF.L.U32 R57, R64.reuse, 0x10, RZ ;  /* 0x0000001040397819 */ /* 0x040fe400000006ff */
[----:B------:R-:W-:Y:S02]  /*90d0*/  LOP3.LUT R58, R64, 0xffff0000, RZ, 0xc0, !PT ;  /* 0xffff0000403a7812 */ /* 0x000fe400078ec0ff */
[C---:B------:R-:W-:Y:S02]  /*90e0*/  SHF.L.U32 R59, R65.reuse, 0x10, RZ ;  /* 0x00000010413b7819 */ /* 0x040fe400000006ff */
[----:B------:R-:W-:Y:S02]  /*90f0*/  LOP3.LUT R60, R65, 0xffff0000, RZ, 0xc0, !PT ;  /* 0xffff0000413c7812 */ /* 0x000fe400078ec0ff */
[C---:B------:R-:W-:Y:S02]  /*9100*/  SHF.L.U32 R61, R66.reuse, 0x10, RZ ;  /* 0x00000010423d7819 */ /* 0x040fe400000006ff */
[----:B------:R-:W-:Y:S02]  /*9110*/  LOP3.LUT R62, R66, 0xffff0000, RZ, 0xc0, !PT ;  /* 0xffff0000423e7812 */ /* 0x000fe400078ec0ff */
[C---:B------:R-:W-:Y:S02]  /*9120*/  SHF.L.U32 R63, R67.reuse, 0x10, RZ ;  /* 0x00000010433f7819 */ /* 0x040fe400000006ff */
[----:B------:R-:W-:Y:S02]  /*9130*/  IADD3 R118, PT, PT, R118, 0x110, RZ ;  /* 0x0000011076767810 */ /* 0x000fe40007ffe0ff */
[----:B------:R-:W-:Y:S02]  /*9140*/  LOP3.LUT R64, R67, 0xffff0000, RZ, 0xc0, !PT ;  /* 0xffff000043407812 */ /* 0x000fe400078ec0ff */
[C---:B------:R-:W-:Y:S01]  /*9150*/  SHF.L.U32 R65, R72.reuse, 0x10, RZ ;  /* 0x0000001048417819 */ /* 0x040fe200000006ff */
[C-C-:B-1----:R-:W-:Y:S01]  /*9160*/  FFMA R4, R47.reuse, R4, R2.reuse ;  /* 0x000000042f047223 */ /* 0x142fe20000000002 */
[----:B------:R-:W-:Y:S01]  /*9170*/  LOP3.LUT R66, R72, 0xffff0000, RZ, 0xc0, !PT ;  /* 0xffff000048427812 */ /* 0x000fe200078ec0ff */
[C-C-:B------:R-:W-:Y:S01]  /*9180*/  FFMA R5, R47.reuse, R5, R2.reuse ;  /* 0x000000052f057223 */ /* 0x140fe20000000002 */
[----:B------:R-:W-:Y:S01]  /*9190*/  LOP3.LUT R118, R118, 0xfefffff8, RZ, 0xc0, !PT ;  /* 0xfefffff876767812 */ /* 0x000fe200078ec0ff */
[C-C-:B------:R-:W-:Y:S01]  /*91a0*/  FFMA R6, R47.reuse, R6, R2.reuse ;  /* 0x000000062f067223 */ /* 0x140fe20000000002 */
[C-C-:B------:R-:W-:Y:S01]  /*91b0*/  FFMA R7, R47.reuse, R7, R2.reuse ;  /* 0x000000072f077223 */ /* 0x140fe20000000002 */
[--C-:B------:R-:W-:Y:S01]  /*91c0*/  FFMA R8, R47, R8, R2.reuse ;  /* 0x000000082f087223 */ /* 0x100fe20000000002 */
[----:B------:R-:W-:Y:S01]  /*91d0*/  SHF.L.U32 R67, R73, 0x10, RZ ;  /* 0x0000001049437819 */ /* 0x000fe200000006ff */
[----:B------:R1:W-:Y:S01]  /*91e0*/  SYNCS.ARRIVE.TRANS64.RED.A1T0 RZ, [R118+URZ], RZ ;  /* 0x000000ff76ff79a7 */ /* 0x0003e200081004ff */
[C-C-:B------:R-:W-:Y:S01]  /*91f0*/  FFMA R9, R47.reuse, R9, R2.reuse ;  /* 0x000000092f097223 */ /* 0x140fe20000000002 */
[--C-:B------:R-:W-:Y:S01]  /*9200*/  FFMA R10, R47, R10, R2.reuse ;  /* 0x0000000a2f0a7223 */ /* 0x100fe20000000002 */
[----:B------:R-:W-:Y:S01]  /*9210*/  LOP3.LUT R68, R73, 0xffff0000, RZ, 0xc0, !PT ;  /* 0xffff000049447812 */ /* 0x000fe200078ec0ff */
[C-C-:B------:R-:W-:Y:S01]  /*9220*/  FFMA R11, R47.reuse, R11, R2.reuse ;  /* 0x0000000b2f0b7223 */ /* 0x140fe20000000002 */
[C-C-:B------:R-:W-:Y:S01]  /*9230*/  FFMA R0, R47.reuse, R12, R2.reuse ;  /* 0x0000000c2f007223 */ /* 0x140fe20000000002 */
[C---:B------:R-:W-:Y:S01]  /*9240*/  SHF.L.U32 R69, R74.reuse, 0x10, RZ ;  /* 0x000000104a457819 */ /* 0x040fe200000006ff */
[C-C-:B------:R-:W-:Y:S01]  /*9250*/  FFMA R3, R47.reuse, R13, R2.reuse ;  /* 0x0000000d2f037223 */ /* 0x140fe20000000002 */
[C-C-:B------:R-:W-:Y:S01]  /*9260*/  FFMA R14, R47.reuse, R14, R2.reuse ;  /* 0x0000000e2f0e7223 */ /* 0x140fe20000000002 */
[----:B------:R-:W-:Y:S01]  /*9270*/  LOP3.LUT R70, R74, 0xffff0000, RZ, 0xc0, !PT ;  /* 0xffff00004a467812 */ /* 0x000fe200078ec0ff */
[C-C-:B------:R-:W-:Y:S01]  /*9280*/  FFMA R15, R47.reuse, R15, R2.reuse ;  /* 0x0000000f2f0f7223 */ /* 0x140fe20000000002 */
[--C-:B------:R-:W-:Y:S01]  /*9290*/  FFMA R12, R47, R16, R2.reuse ;  /* 0x000000102f0c7223 */ /* 0x100fe20000000002 */
[----:B------:R-:W-:Y:S01]  /*92a0*/  SHF.L.U32 R71, R75, 0x10, RZ ;  /* 0x000000104b477819 */ /* 0x000fe200000006ff */
        /* <DEDUP_REMOVED lines=21> */
[----:B------:R-:W-:Y:S01]  /*9400*/  FFMA R2, R47, R35, R2 ;  /* 0x000000232f027223 */ /* 0x000fe20000000002 */
[C---:B------:R-:W-:Y:S01]  /*9410*/  FFMA R4, R49.reuse, R48, R4 ;  /* 0x0000003031047223 */ /* 0x040fe20000000004 */
        /* <DEDUP_REMOVED lines=8> */
[----:B------:R-:W-:Y:S01]  /*94a0*/  FFMA R3, R49, R58, R3 ;  /* 0x0000003a31037223 */ /* 0x000fe20000000003 */
[----:B------:R-:W-:Y:S01]  /*94b0*/  F2FP.RELU.BF16.F32.PACK_AB R4, R5, R4 ;  /* 0x000000040504723e */ /* 0x000fe200000018ff */
[----:B------:R-:W-:Y:S01]  /*94c0*/  FFMA R14, R49, R59, R14 ;  /* 0x0000003b310e7223 */ /* 0x000fe2000000000e */
[----:B------:R-:W-:Y:S01]  /*94d0*/  F2FP.RELU.BF16.F32.PACK_AB R5, R7, R6 ;  /* 0x000000060705723e */ /* 0x000fe200000018ff */
[----:B------:R-:W-:Y:S01]  /*94e0*/  FFMA R15, R49, R60, R15 ;  /* 0x0000003c310f7223 */ /* 0x000fe2000000000f */
[----:B------:R-:W-:Y:S01]  /*94f0*/  F2FP.RELU.BF16.F32.PACK_AB R6, R9, R8 ;  /* 0x000000080906723e */ /* 0x000fe200000018ff */
[----:B------:R-:W-:Y:S01]  /*9500*/  FFMA R12, R49, R61, R12 ;  /* 0x0000003d310c7223 */ /* 0x000fe2000000000c */
[----:B------:R-:W-:Y:S01]  /*9510*/  F2FP.RELU.BF16.F32.PACK_AB R7, R11, R10 ;  /* 0x0000000a0b07723e */ /* 0x000fe200000018ff */
[C---:B------:R-:W-:Y:S01]  /*9520*/  FFMA R13, R49.reuse, R62, R13 ;  /* 0x0000003e310d7223 */ /* 0x040fe2000000000d */
[C---:B------:R-:W-:Y:S01]  /*9530*/  FFMA R18, R49.reuse, R63, R18 ;  /* 0x0000003f31127223 */ /* 0x040fe20000000012 */
[C---:B------:R-:W-:Y:S01]  /*9540*/  FFMA R19, R49.reuse, R64, R19 ;  /* 0x0000004031137223 */ /* 0x040fe20000000013 */
[C---:B------:R-:W-:Y:S01]  /*9550*/  FFMA R16, R49.reuse, R65, R16 ;  /* 0x0000004131107223 */ /* 0x040fe20000000010 */
[----:B------:R1:W-:Y:S01]  /*9560*/  STS.128 [R108+0x6000], R4 ;  /* 0x006000046c007388 */ /* 0x0003e20000000c00 */
        /* <DEDUP_REMOVED lines=10> */
[----:B------:R-:W-:Y:S01]  /*9610*/  FFMA R27, R49, R72, R27 ;  /* 0x00000048311b7223 */ /* 0x000fe2000000001b */
[----:B------:R-:W-:Y:S01]  /*9620*/  SHF.L.U32 R75, R81, 0x10, RZ ;  /* 0x00000010514b7819 */ /* 0x000fe200000006ff */
[----:B------:R-:W-:Y:S01]  /*9630*/  FFMA R24, R49, R73, R24 ;  /* 0x0000004931187223 */ /* 0x000fe20000000018 */
[----:B------:R-:W-:Y:S01]  /*9640*/  LOP3.LUT R76, R81, 0xffff0000, RZ, 0xc0, !PT ;  /* 0xffff0000514c7812 */ /* 0x000fe200078ec0ff */
[----:B------:R1:W-:Y:S01]  /*9650*/  STS.128 [R112+0x6010], R8 ;  /* 0x0060100870007388 */ /* 0x0003e20000000c00 */
        /* <DEDUP_REMOVED lines=12> */
[----:B------:R-:W-:Y:S01]  /*9720*/  F2FP.RELU.BF16.F32.PACK_AB R18, R21, R20 ;  /* 0x000000141512723e */ /* 0x000fe200000018ff */
[----:B------:R-:W-:Y:S01]  /*9730*/  FFMA R2, R49, R80, R2 ;  /* 0x0000005031027223 */ /* 0x000fe20000000002 */
        /* <DEDUP_REMOVED lines=29> */
.L_x_148:
[----:B------:R-:W-:Y:S05]  /*9910*/  BSYNC.RECONVERGENT B0 ;  /* 0x0000000000007941 */ /* 0x000fea0003800200 */
.L_x_147:
[----:B------:R-:W-:Y:S01]  /*9920*/  BAR.SYNC.DEFER_BLOCKING 0x1, 0x80 ;  /* 0x0042000000007b1d */ /* 0x000fe20000010000 */
[----:B------:R-:W-:Y:S01]  /*9930*/  UISETP.NE.AND UP0, UPT, UR49, -0x4, UPT ;  /* 0xfffffffc3100788c */ /* 0x000fe2000bf05270 */
[----:B------:R-:W-:Y:S08]  /*9940*/  IADD3 R85, PT, PT, R85, 0x1, RZ ;  /* 0x0000000155557810 */ /* 0x000ff00007ffe0ff */
[----:B------:R-:W-:Y:S05]  /*9950*/  BRA.U !UP0, `(.L_x_149) ;  /* 0x0000000108287547 */ /* 0x000fea000b800000 */
[----:B------:R-:W-:Y:S01]  /*9960*/  ISETP.NE.AND P0, PT, R115, RZ, PT ;  /* 0x000000ff7300720c */ /* 0x000fe20003f05270 */
[----:B------:R-:W-:Y:S01]  /*9970*/  IMAD.U32 R2, RZ, RZ, UR53 ;  /* 0x00000035ff027e24 */ /* 0x000fe2000f8e00ff */
[----:B------:R-:W-:Y:S01]  /*9980*/  UIADD3 UR53, UPT, UPT, UR53, 0x1, URZ ;  /* 0x0000000135357890 */ /* 0x000fe2000fffe0ff */
[----:B------:R-:W-:Y:S03]  /*9990*/  IMAD.U32 R0, RZ, RZ, UR46 ;  /* 0x0000002eff007e24 */ /* 0x000fe6000f8e00ff */
[----:B------:R-:W-:Y:S04]  /*99a0*/  UISETP.NE.AND UP0, UPT, UR53, 0x4, UPT ;  /* 0x000000043500788c */ /* 0x000fe8000bf05270 */
[----:B------:R-:W-:Y:S03]  /*99b0*/  USEL UR53, UR53, URZ, UP0 ;  /* 0x000000ff35357287 */ /* 0x000fe60008000000 */
[----:B------:R-:W-:Y:S05]  /*99c0*/  @!P0 LEA R2, R2, UR47, 0x3 ;  /* 0x0000002f02028c11 */ /* 0x000fea000f8e18ff */
[----:B------:R-:W-:Y:S05]  /*99d0*/  @!P0 VIADD R2, R2, 0xa0 ;  /* 0x000000a002028836 */ /* 0x000fea0000000000 */
[----:B------:R-:W-:Y:S04]  /*99e0*/  @!P0 PRMT R0, R0, 0x654, R2 ;  /* 0x0000065400008816 */ /* 0x000fe80000000002 */
[----:B------:R2:W-:Y:S03]  /*99f0*/  @!P0 SYNCS.ARRIVE.TRANS64.RED.A1T0 RZ, [R0+URZ], RZ ;  /* 0x000000ff00ff89a7 */ /* 0x0005e600081004ff */
.L_x_149:
[----:B------:R-:W-:Y:S01]  /*9a00*/  ISETP.NE.AND P2, PT, R113, RZ, PT ;  /* 0x000000ff7100720c */ /* 0x000fe20003f45270 */
[----:B------:R-:W-:Y:S01]  /*9a10*/  UIADD3 UR49, UPT, UPT, UR49, 0x4, URZ ;  /* 0x0000000431317890 */ /* 0x000fe2000fffe0ff */
[----:B------:R-:W-:Y:S01]  /*9a20*/  ISETP.NE.AND P0, PT, R114, 0x2, PT ;  /* 0x000000027200780c */ /* 0x000fe20003f05270 */
[----:B-1----:R-:W-:Y:S01]  /*9a30*/  IMAD.IADD R4, R43, 0x1, R96 ;  /* 0x000000012b047824 */ /* 0x002fe200078e0260 */
[----:B------:R-:W-:Y:S01]  /*9a40*/  ISETP.NE.AND P1, PT, R85, 0x4, PT ;  /* 0x000000045500780c */ /* 0x000fe20003f25270 */
[----:B------:R-:W-:Y:S01]  /*9a50*/  IMAD.IADD R3, R44, 0x1, R97 ;  /* 0x000000012c037824 */ /* 0x000fe200078e0261 */
[----:B------:R-:W-:Y:S02]  /*9a60*/  SEL R2, RZ, 0x1, P0 ;  /* 0x00000001ff027807 */ /* 0x000fe40000000000 */
[----:B--2---:R-:W-:Y:S02]  /*9a70*/  SEL R0, RZ, 0x1, P1 ;  /* 0x00000001ff007807 */ /* 0x004fe40000800000 */
[----:B------:R-:W-:Y:S02]  /*9a80*/  LOP3.LUT R105, R105, R2, RZ, 0x3c, !PT ;  /* 0x0000000269697212 */ /* 0x000fe400078e3cff */
[----:B------:R-:W-:Y:S02]  /*9a90*/  LOP3.LUT R106, R106, R0, RZ, 0x3c, !PT ;  /* 0x000000006a6a7212 */ /* 0x000fe400078e3cff */
[----:B------:R-:W-:Y:S02]  /*9aa0*/  @P2 R2UR UR52, R110 ;  /* 0x000000006e3422ca */ /* 0x000fe400000e0000 */
[----:B------:R-:W-:Y:S02]  /*9ab0*/  SEL R114, R114, RZ, P0 ;  /* 0x000000ff72727207 */ /* 0x000fe40000000000 */
[----:B------:R-:W-:Y:S01]  /*9ac0*/  SEL R85, R85, RZ, P1 ;  /* 0x000000ff55557207 */ /* 0x000fe20000800000 */
[----:B------:R-:W-:Y:S10]  /*9ad0*/  @P2 BRA `(.L_x_150) ;  /* 0xffffffbc00902947 */ /* 0x000ff4000383ffff */
[----:B------:R-:W1:Y:S01]  /*9ae0*/  LDCU.64 UR6, c[0x0][0x888] ;  /* 0x00011100ff0677ac */ /* 0x000e620008000a00 */
[----:B------:R-:W2:Y:S01]  /*9af0*/  LDCU.64 UR4, c[0x0][0x890] ;  /* 0x00011200ff0477ac */ /* 0x000ea20008000a00 */
[----:B-1----:R-:W-:Y:S02]  /*9b00*/  ISETP.NE.U32.AND P2, PT, RZ, UR6, PT ;  /* 0x00000006ff007c0c */ /* 0x002fe4000bf45070 */
[----:B--2---:R-:W-:Y:S02]  /*9b10*/  ISETP.NE.U32.AND P1, PT, RZ, UR4, PT ;  /* 0x00000004ff007c0c */ /* 0x004fe4000bf25070 */
[----:B------:R-:W-:Y:S02]  /*9b20*/  ISETP.NE.AND.EX P2, PT, RZ, UR7, PT, P2 ;  /* 0x00000007ff007c0c */ /* 0x000fe4000bf45320 */
[----:B------:R-:W-:-:S13]  /*9b30*/  ISETP.NE.AND.EX P0, PT, RZ, UR5, PT, P1 ;  /* 0x00000005ff007c0c */ /* 0x000fda000bf05310 */
[----:B------:R-:W-:Y:S05]  /*9b40*/  @P2 BRA P0, `(.L_x_151) ;  /* 0x00000000003c2947 */ /* 0x000fea0000000000 */
[----:B------:R-:W-:-:S13]  /*9b50*/  ISETP.NE.AND.EX P1, PT, RZ, UR5, PT, P1 ;  /* 0x00000005ff007c0c */ /* 0x000fda000bf25310 */
[----:B------:R-:W-:Y:S05]  /*9b60*/  @P1 BRA `(.L_x_152) ;  /* 0x00000000000c1947 */ /* 0x000fea0003800000 */
[----:B------:R-:W-:-:S13]  /*9b70*/  FSETP.NEU.AND P0, PT, R49, RZ, PT ;  /* 0x000000ff3100720b */ /* 0x000fda0003f0d000 */
[----:B------:R-:W-:Y:S05]  /*9b80*/  @!P0 EXIT ;  /* 0x000000000000894d */ /* 0x000fea0003800000 */
[----:B------:R-:W-:Y:S05]  /*9b90*/  BRA `(.L_x_151) ;  /* 0x0000000000287947 */ /* 0x000fea0003800000 */
.L_x_152:
[----:B------:R-:W-:Y:S01]  /*9ba0*/  ISETP.NE.AND P0, PT, R116, RZ, PT ;  /* 0x000000ff7400720c */ /* 0x000fe20003f05270 */
[----:B------:R-:W-:-:S12]  /*9bb0*/  BSSY.RECONVERGENT B0, `(.L_x_151) ;  /* 0x0000008000007945 */ /* 0x000fd80003800200 */
[----:B------:R-:W-:Y:S05]  /*9bc0*/  @P0 BRA `(.L_x_153) ;  /* 0x0000000000100947 */ /* 0x000fea0003800000 */
[----:B------:R-:W-:-:S04]  /*9bd0*/  ISETP.NE.U32.AND P0, PT, RZ, UR6, PT ;  /* 0x00000006ff007c0c */ /* 0x000fc8000bf05070 */
[----:B------:R-:W-:-:S13]  /*9be0*/  ISETP.NE.AND.EX P0, PT, RZ, UR7, PT, P0 ;  /* 0x00000007ff007c0c */ /* 0x000fda000bf05300 */
[----:B------:R-:W-:Y:S05]  /*9bf0*/  @!P0 EXIT ;  /* 0x000000000000894d */ /* 0x000fea0003800000 */
[----:B------:R-:W-:Y:S05]  /*9c00*/  BRA `(.L_x_154) ;  /* 0x0000000000087947 */ /* 0x000fea0003800000 */
.L_x_153:
[----:B------:R-:W-:-:S13]  /*9c10*/  FSETP.NEU.AND P0, PT, R49, RZ, PT ;  /* 0x000000ff3100720b */ /* 0x000fda0003f0d000 */
[----:B------:R-:W-:Y:S05]  /*9c20*/  @!P0 EXIT ;  /* 0x000000000000894d */ /* 0x000fea0003800000 */
.L_x_154:
[----:B------:R-:W-:Y:S05]  /*9c30*/  BSYNC.RECONVERGENT B0 ;  /* 0x0000000000007941 */ /* 0x000fea0003800200 */
.L_x_151:
[----:B------:R-:W-:Y:S01]  /*9c40*/  ULEA UR4, UR53, UR47, 0x3 ;  /* 0x0000002f35047291 */ /* 0x000fe2000f8e18ff */
[----:B------:R-:W-:-:S04]  /*9c50*/  DEPBAR.LE SB0, 0x0 ;  /* 0x000080000000791a */ /* 0x000fc80000000000 */
[----:B------:R-:W-:-:S04]  /*9c60*/  UIADD3 UR4, UPT, UPT, UR4, 0xa0, URZ ;  /* 0x000000a004047890 */ /* 0x000fc8000fffe0ff */
[----:B------:R-:W-:-:S09]  /*9c70*/  UPRMT UR4, UR46, 0x654, UR4 ;  /* 0x000006542e047896 */ /* 0x000fd20008000004 */
[----:B------:R-:W-:Y:S01]  /*9c80*/  SYNCS.ARRIVE.TRANS64.RED.A1T0 RZ, [UR4], RZ ;  /* 0x000000ffffff79a7 */ /* 0x000fe20008100404 */
[----:B------:R-:W-:Y:S05]  /*9c90*/  EXIT ;  /* 0x000000000000794d */ /* 0x000fea0003800000 */
.L_x_24:
[----:B--2---:R2:W4:Y:S02]  /*9ca0*/  SYNCS.PHASECHK.TRANS64.TRYWAIT P0, [R2+URZ+0x140], R5 ;  /* 0x00014005020075a7 */ /* 0x00452400080011ff */
[----:B----4-:R-:W-:Y:S05]  /*9cb0*/  @!P0 NANOSLEEP.SYNCS 0x989680 ;  /* 0x009896800000895d */ /* 0x010fea0003900000 */
[----:B------:R-:W4:Y:S02]  /*9cc0*/  @!P0 SYNCS.PHASECHK.TRANS64 P0, [R2+URZ+0x140], R5 ;  /* 0x00014005020085a7 */ /* 0x000f2400080010ff */
[----:B----4-:R-:W-:Y:S05]  /*9cd0*/  @!P0 BRA `(.L_x_24) ;  /* 0xfffffffc00f08947 */ /* 0x010fea000383ffff */
[----:B------:R-:W-:Y:S05]  /*9ce0*/  BRA `(.L_x_155) ;  /* 0xffffff7800d87947 */ /* 0x000fea000383ffff */
.L_x_27:
[----:B------:R-:W-:-:S07]  /*9cf0*/  MOV R2, UR49 ;  /* 0x0000003100027c02 */ /* 0x000fce0008000f00 */
.L_x_156:
[----:B-1----:R1:W2:Y:S02]  /*9d00*/  SYNCS.PHASECHK.TRANS64.TRYWAIT P0, [R2+URZ+0x40], R4 ;  /* 0x00004004020075a7 */ /* 0x0022a400080011ff */
[----:B--2---:R-:W-:Y:S05]  /*9d10*/  @!P0 NANOSLEEP.SYNCS 0x989680 ;  /* 0x009896800000895d */ /* 0x004fea0003900000 */
[----:B------:R-:W2:Y:S02]  /*9d20*/  @!P0 SYNCS.PHASECHK.TRANS64 P0, [R2+URZ+0x40], R4 ;  /* 0x00004004020085a7 */ /* 0x000ea400080010ff */
[----:B--2---:R-:W-:Y:S05]  /*9d30*/  @!P0 BRA `(.L_x_156) ;  /* 0xfffffffc00f08947 */ /* 0x004fea000383ffff */
[----:B------:R-:W-:Y:S05]  /*9d40*/  BRA `(.L_x_26) ;  /* 0xffffff7c00407947 */ /* 0x000fea000383ffff */
.L_x_34:
[----:B-1----:R-:W-:-:S07]  /*9d50*/  MOV R2, UR17 ;  /* 0x0000001100027c02 */ /* 0x002fce0008000f00 */
.L_x_157:
[----:B-1----:R1:W2:Y:S02]  /*9d60*/  SYNCS.PHASECHK.TRANS64.TRYWAIT P0, [R2+URZ+0x40], R4 ;  /* 0x00004004020075a7 */ /* 0x0022a400080011ff */
[----:B--2---:R-:W-:Y:S05]  /*9d70*/  @!P0 NANOSLEEP.SYNCS 0x989680 ;  /* 0x009896800000895d */ /* 0x004fea0003900000 */
[----:B------:R-:W2:Y:S02]  /*9d80*/  @!P0 SYNCS.PHASECHK.TRANS64 P0, [R2+URZ+0x40], R4 ;  /* 0x00004004020085a7 */ /* 0x000ea400080010ff */
[----:B--2---:R-:W-:Y:S05]  /*9d90*/  @!P0 BRA `(.L_x_157) ;  /* 0xfffffffc00f08947 */ /* 0x004fea000383ffff */
[----:B------:R-:W-:Y:S05]  /*9da0*/  BRA `(.L_x_33) ;  /* 0xffffff8000007947 */ /* 0x000fea000383ffff */
.L_x_39:
[----:B-1----:R1:W2:Y:S02]  /*9db0*/  SYNCS.PHASECHK.TRANS64.TRYWAIT P0, [R2+URZ+0xd0], R3 ;  /* 0x0000d003020075a7 */ /* 0x0022a400080011ff */
[----:B--2---:R-:W-:Y:S05]  /*9dc0*/  @!P0 NANOSLEEP.SYNCS 0x989680 ;  /* 0x009896800000895d */ /* 0x004fea0003900000 */
[----:B------:R-:W2:Y:S02]  /*9dd0*/  @!P0 SYNCS.PHASECHK.TRANS64 P0, [R2+URZ+0xd0], R3 ;  /* 0x0000d003020085a7 */ /* 0x000ea400080010ff */
[----:B--2---:R-:W-:Y:S05]  /*9de0*/  @!P0 BRA `(.L_x_39) ;  /* 0xfffffffc00f08947 */ /* 0x004fea000383ffff */
[----:B------:R-:W-:Y:S05]  /*9df0*/  BRA `(.L_x_158) ;  /* 0xffffff8000a47947 */ /* 0x000fea000383ffff */
.L_x_43:
[----:B---3--:R-:W-:-:S07]  /*9e00*/  MOV R0, UR4 ;  /* 0x0000000400007c02 */ /* 0x008fce0008000f00 */
.L_x_159:
[----:B-1----:R1:W2:Y:S02]  /*9e10*/  SYNCS.PHASECHK.TRANS64.TRYWAIT P0, [R0+URZ], R2 ;  /* 0x00000002000075a7 */ /* 0x0022a400080011ff */
[----:B--2---:R-:W-:Y:S05]  /*9e20*/  @!P0 NANOSLEEP.SYNCS 0x989680 ;  /* 0x009896800000895d */ /* 0x004fea0003900000 */
[----:B------:R-:W2:Y:S02]  /*9e30*/  @!P0 SYNCS.PHASECHK.TRANS64 P0, [R0+URZ], R2 ;  /* 0x00000002000085a7 */ /* 0x000ea400080010ff */
[----:B--2---:R-:W-:Y:S05]  /*9e40*/  @!P0 BRA `(.L_x_159) ;  /* 0xfffffffc00f08947 */ /* 0x004fea000383ffff */
[----:B------:R-:W-:Y:S05]  /*9e50*/  BRA `(.L_x_160) ;  /* 0xffffff8800147947 */ /* 0x000fea000383ffff */
.L_x_44:
[----:B---3--:R-:W-:-:S07]  /*9e60*/  MOV R0, UR4 ;  /* 0x0000000400007c02 */ /* 0x008fce0008000f00 */
.L_x_161:
[----:B-1----:R1:W2:Y:S02]  /*9e70*/  SYNCS.PHASECHK.TRANS64.TRYWAIT P0, [R0+URZ], R3 ;  /* 0x00000003000075a7 */ /* 0x0022a400080011ff */
[----:B--2---:R-:W-:Y:S05]  /*9e80*/  @!P0 NANOSLEEP.SYNCS 0x989680 ;  /* 0x009896800000895d */ /* 0x004fea0003900000 */
[----:B------:R-:W2:Y:S02]  /*9e90*/  @!P0 SYNCS.PHASECHK.TRANS64 P0, [R0+URZ], R3 ;  /* 0x00000003000085a7 */ /* 0x000ea400080010ff */
[----:B--2---:R-:W-:Y:S05]  /*9ea0*/  @!P0 BRA `(.L_x_161) ;  /* 0xfffffffc00f08947 */ /* 0x004fea000383ffff */
[----:B------:R-:W-:Y:S05]  /*9eb0*/  BRA `(.L_x_162) ;  /* 0xffffff8800207947 */ /* 0x000fea000383ffff */
.L_x_45:
[----:B---3--:R-:W-:-:S07]  /*9ec0*/  MOV R0, UR4 ;  /* 0x0000000400007c02 */ /* 0x008fce0008000f00 */
.L_x_163:
[----:B-1----:R1:W2:Y:S02]  /*9ed0*/  SYNCS.PHASECHK.TRANS64.TRYWAIT P0, [R0+URZ], R3 ;  /* 0x00000003000075a7 */ /* 0x0022a400080011ff */
[----:B--2---:R-:W-:Y:S05]  /*9ee0*/  @!P0 NANOSLEEP.SYNCS 0x989680 ;  /* 0x009896800000895d */ /* 0x004fea0003900000 */
[----:B------:R-:W2:Y:S02]  /*9ef0*/  @!P0 SYNCS.PHASECHK.TRANS64 P0, [R0+URZ], R3 ;  /* 0x00000003000085a7 */ /* 0x000ea400080010ff */
[----:B--2---:R-:W-:Y:S05]  /*9f00*/  @!P0 BRA `(.L_x_163) ;  /* 0xfffffffc00f08947 */ /* 0x004fea000383ffff */
[----:B------:R-:W-:Y:S05]  /*9f10*/  BRA `(.L_x_164) ;  /* 0xffffff88002c7947 */ /* 0x000fea000383ffff */
.L_x_46:
[----:B---3--:R-:W-:-:S07]  /*9f20*/  MOV R0, UR4 ;  /* 0x0000000400007c02 */ /* 0x008fce0008000f00 */
.L_x_165:
[----:B-1----:R1:W2:Y:S02]  /*9f30*/  SYNCS.PHASECHK.TRANS64.TRYWAIT P0, [R0+URZ], R3 ;  /* 0x00000003000075a7 */ /* 0x0022a400080011ff */
[----:B--2---:R-:W-:Y:S05]  /*9f40*/  @!P0 NANOSLEEP.SYNCS 0x989680 ;  /* 0x009896800000895d */ /* 0x004fea0003900000 */
[----:B------:R-:W2:Y:S02]  /*9f50*/  @!P0 SYNCS.PHASECHK.TRANS64 P0, [R0+URZ], R3 ;  /* 0x00000003000085a7 */ /* 0x000ea400080010ff */
[----:B--2---:R-:W-:Y:S05]  /*9f60*/  @!P0 BRA `(.L_x_165) ;  /* 0xfffffffc00f08947 */ /* 0x004fea000383ffff */
[----:B------:R-:W-:Y:S05]  /*9f70*/  BRA `(.L_x_166) ;  /* 0xffffff8800387947 */ /* 0x000fea000383ffff */
.L_x_47:
[----:B---3--:R-:W-:-:S07]  /*9f80*/  MOV R0, UR4 ;  /* 0x0000000400007c02 */ /* 0x008fce0008000f00 */
.L_x_167:
[----:B-1----:R1:W2:Y:S02]  /*9f90*/  SYNCS.PHASECHK.TRANS64.TRYWAIT P0, [R0+URZ], R3 ;  /* 0x00000003000075a7 */ /* 0x0022a400080011ff */
[----:B--2---:R-:W-:Y:S05]  /*9fa0*/  @!P0 NANOSLEEP.SYNCS 0x989680 ;  /* 0x009896800000895d */ /* 0x004fea0003900000 */
[----:B------:R-:W2:Y:S02]  /*9fb0*/  @!P0 SYNCS.PHASECHK.TRANS64 P0, [R0+URZ], R3 ;  /* 0x00000003000085a7 */ /* 0x000ea400080010ff */
[----:B--2---:R-:W-:Y:S05]  /*9fc0*/  @!P0 BRA `(.L_x_167) ;  /* 0xfffffffc00f08947 */ /* 0x004fea000383ffff */
[----:B------:R-:W-:Y:S05]  /*9fd0*/  BRA `(.L_x_168) ;  /* 0xffffff8800447947 */ /* 0x000fea000383ffff */
.L_x_48:
[----:B---3--:R-:W-:-:S07]  /*9fe0*/  MOV R0, UR4 ;  /* 0x0000000400007c02 */ /* 0x008fce0008000f00 */
.L_x_169:
[----:B-1----:R1:W2:Y:S02]  /*9ff0*/  SYNCS.PHASECHK.TRANS64.TRYWAIT P0, [R0+URZ], R3 ;  /* 0x00000003000075a7 */ /* 0x0022a400080011ff */
[----:B--2---:R-:W-:Y:S05]  /*a000*/  @!P0 NANOSLEEP.SYNCS 0x989680 ;  /* 0x009896800000895d */ /* 0x004fea0003900000 */
[----:B------:R-:W2:Y:S02]  /*a010*/  @!P0 SYNCS.PHASECHK.TRANS64 P0, [R0+URZ], R3 ;  /* 0x00000003000085a7 */ /* 0x000ea400080010ff */
[----:B--2---:R-:W-:Y:S05]  /*a020*/  @!P0 BRA `(.L_x_169) ;  /* 0xfffffffc00f08947 */ /* 0x004fea000383ffff */
[----:B------:R-:W-:Y:S05]  /*a030*/  BRA `(.L_x_170) ;  /* 0xffffff8800507947 */ /* 0x000fea000383ffff */
.L_x_49:
[----:B---3--:R-:W-:-:S07]  /*a040*/  MOV R0, UR4 ;  /* 0x0000000400007c02 */ /* 0x008fce0008000f00 */
.L_x_171:
[----:B-1----:R1:W2:Y:S02]  /*a050*/  SYNCS.PHASECHK.TRANS64.TRYWAIT P0, [R0+URZ], R3 ;  /* 0x00000003000075a7 */ /* 0x0022a400080011ff */
[----:B--2---:R-:W-:Y:S05]  /*a060*/  @!P0 NANOSLEEP.SYNCS 0x989680 ;  /* 0x009896800000895d */ /* 0x004fea0003900000 */
[----:B------:R-:W2:Y:S02]  /*a070*/  @!P0 SYNCS.PHASECHK.TRANS64 P0, [R0+URZ], R3 ;  /* 0x00000003000085a7 */ /* 0x000ea400080010ff */
[----:B--2---:R-:W-:Y:S05]  /*a080*/  @!P0 BRA `(.L_x_171) ;  /* 0xfffffffc00f08947 */ /* 0x004fea000383ffff */
[----:B------:R-:W-:Y:S05]  /*a090*/  BRA `(.L_x_172) ;  /* 0xffffff88005c7947 */ /* 0x000fea000383ffff */
.L_x_52:
[----:B-1----:R1:W2:Y:S02]  /*a0a0*/  SYNCS.PHASECHK.TRANS64.TRYWAIT P0, [R0+URZ+0x130], R4 ;  /* 0x00013004000075a7 */ /* 0x0022a400080011ff */
[----:B--2---:R-:W-:Y:S05]  /*a0b0*/  @!P0 NANOSLEEP.SYNCS 0x989680 ;  /* 0x009896800000895d */ /* 0x004fea0003900000 */
[----:B------:R-:W2:Y:S02]  /*a0c0*/  @!P0 SYNCS.PHASECHK.TRANS64 P0, [R0+URZ+0x130], R4 ;  /* 0x00013004000085a7 */ /* 0x000ea400080010ff */
[----:B--2---:R-:W-:Y:S05]  /*a0d0*/  @!P0 BRA `(.L_x_52) ;  /* 0xfffffffc00f08947 */ /* 0x004fea000383ffff */
[----:B------:R-:W-:Y:S05]  /*a0e0*/  BRA `(.L_x_173) ;  /* 0xffffff8800b87947 */ /* 0x000fea000383ffff */
.L_x_53:
[----:B------:R-:W-:-:S07]  /*a0f0*/  MOV R0, UR5 ;  /* 0x0000000500007c02 */ /* 0x000fce0008000f00 */
.L_x_174:
[----:B-1----:R1:W2:Y:S02]  /*a100*/  SYNCS.PHASECHK.TRANS64.TRYWAIT P0, [R0+URZ+0xe0], R5 ;  /* 0x0000e005000075a7 */ /* 0x0022a400080011ff */
[----:B--2---:R-:W-:Y:S05]  /*a110*/  @!P0 NANOSLEEP.SYNCS 0x989680 ;  /* 0x009896800000895d */ /* 0x004fea0003900000 */
[----:B------:R-:W2:Y:S02]  /*a120*/  @!P0 SYNCS.PHASECHK.TRANS64 P0, [R0+URZ+0xe0], R5 ;  /* 0x0000e005000085a7 */ /* 0x000ea400080010ff */
[----:B--2---:R-:W-:Y:S05]  /*a130*/  @!P0 BRA `(.L_x_174) ;  /* 0xfffffffc00f08947 */ /* 0x004fea000383ffff */
[----:B------:R-:W-:Y:S05]  /*a140*/  BRA `(.L_x_175) ;  /* 0xffffff8800c87947 */ /* 0x000fea000383ffff */
.L_x_54:
[----:B-1----:R1:W2:Y:S02]  /*a150*/  SYNCS.PHASECHK.TRANS64.TRYWAIT P1, [R0+URZ+0xd0], R4 ;  /* 0x0000d004000075a7 */ /* 0x0022a400080211ff */
[----:B--2---:R-:W-:Y:S05]  /*a160*/  @!P1 NANOSLEEP.SYNCS 0x989680 ;  /* 0x009896800000995d */ /* 0x004fea0003900000 */
[----:B------:R-:W2:Y:S02]  /*a170*/  @!P1 SYNCS.PHASECHK.TRANS64 P1, [R0+URZ+0xd0], R4 ;  /* 0x0000d004000095a7 */ /* 0x000ea400080210ff */
[----:B--2---:R-:W-:Y:S05]  /*a180*/  @!P1 BRA `(.L_x_54) ;  /* 0xfffffffc00f09947 */ /* 0x004fea000383ffff */
[----:B------:R-:W-:Y:S05]  /*a190*/  BRA `(.L_x_176) ;  /* 0xffffff8800f87947 */ /* 0x000fea000383ffff */
.L_x_57:
[----:B------:R-:W-:-:S07]  /*a1a0*/  MOV R0, UR5 ;  /* 0x0000000500007c02 */ /* 0x000fce0008000f00 */
.L_x_177:
[----:B-1----:R1:W2:Y:S02]  /*a1b0*/  SYNCS.PHASECHK.TRANS64.TRYWAIT P0, [R0+URZ+0xe0], R2 ;  /* 0x0000e002000075a7 */ /* 0x0022a400080011ff */
[----:B--2---:R-:W-:Y:S05]  /*a1c0*/  @!P0 NANOSLEEP.SYNCS 0x989680 ;  /* 0x009896800000895d */ /* 0x004fea0003900000 */
[----:B------:R-:W2:Y:S02]  /*a1d0*/  @!P0 SYNCS.PHASECHK.TRANS64 P0, [R0+URZ+0xe0], R2 ;  /* 0x0000e002000085a7 */ /* 0x000ea400080010ff */
[----:B--2---:R-:W-:Y:S05]  /*a1e0*/  @!P0 BRA `(.L_x_177) ;  /* 0xfffffffc00f08947 */ /* 0x004fea000383ffff */
[----:B------:R-:W-:Y:S05]  /*a1f0*/  BRA `(.L_x_56) ;  /* 0xffffff8c004c7947 */ /* 0x000fea000383ffff */
.L_x_66:
[----:B-1----:R-:W-:-:S04]  /*a200*/  MOV R3, UR6 ;  /* 0x0000000600037c02 */ /* 0x002fc80008000f00 */
[----:B------:R1:W2:Y:S03]  /*a210*/  SYNCS.PHASECHK.TRANS64.TRYWAIT P0, [R3+URZ+0x8], R4 ;  /* 0x00000804030075a7 */ /* 0x0002a600080011ff */
[----:B--2---:R-:W-:Y:S05]  /*a220*/  @!P0 NANOSLEEP.SYNCS 0x989680 ;  /* 0x009896800000895d */ /* 0x004fea0003900000 */
[----:B------:R-:W2:Y:S02]  /*a230*/  @!P0 SYNCS.PHASECHK.TRANS64 P0, [R3+URZ+0x8], R4 ;  /* 0x00000804030085a7 */ /* 0x000ea400080010ff */
[----:B--2---:R-:W-:Y:S05]  /*a240*/  @!P0 BRA `(.L_x_66) ;  /* 0xfffffffc00ec8947 */ /* 0x004fea000383ffff */
[----:B------:R-:W-:Y:S05]  /*a250*/  BRA `(.L_x_65) ;  /* 0xffffff9000007947 */ /* 0x000fea000383ffff */
.L_x_68:
[----:B------:R-:W-:Y:S01]  /*a260*/  BSSY B0, `(.L_x_178) ;  /* 0x0000006000007945 */ /* 0x000fe20003800000 */
[----:B------:R-:W-:-:S07]  /*a270*/  MOV R15, 0xffffffff ;  /* 0xffffffff000f7802 */ /* 0x000fce0000000f00 */
[----:B-1---5:R-:W-:Y:S05]  /*a280*/  WARPSYNC.COLLECTIVE R15, `(.L_x_179) ;  /* 0x000000000f0c7348 */ /* 0x022fea0003c00000 */
[----:B------:R-:W-:Y:S02]  /*a290*/  ELECT P6, UR79, PT ;  /* 0x00000000004f782f */ /* 0x000fe400038c0000 */
[----:B------:R-:W-:Y:S01]  /*a2a0*/  MOV R14, UR79 ;  /* 0x0000004f000e7c02 */ /* 0x000fe20008000f00 */
[----:B-1---5:R-:W-:Y:S10]  /*a2b0*/  ENDCOLLECTIVE ;  /* 0x000000000000791b */ /* 0x022ff40003800000 */
.L_x_179:
[----:B------:R-:W-:Y:S05]  /*a2c0*/  BSYNC B0 ;  /* 0x0000000000007941 */ /* 0x000fea0003800000 */
.L_x_178:
[----:B------:R-:W-:Y:S05]  /*a2d0*/  BRA `(.L_x_180) ;  /* 0xffffff9000307947 */ /* 0x000fea000383ffff */
.L_x_70:
[----:B-1----:R-:W-:-:S04]  /*a2e0*/  MOV R0, UR6 ;  /* 0x0000000600007c02 */ /* 0x002fc80008000f00 */
[----:B------:R1:W2:Y:S03]  /*a2f0*/  SYNCS.PHASECHK.TRANS64.TRYWAIT P0, [R0+URZ+0x8], R2 ;  /* 0x00000802000075a7 */ /* 0x0002a600080011ff */
[----:B--2---:R-:W-:Y:S05]  /*a300*/  @!P0 NANOSLEEP.SYNCS 0x989680 ;  /* 0x009896800000895d */ /* 0x004fea0003900000 */
[----:B------:R-:W2:Y:S02]  /*a310*/  @!P0 SYNCS.PHASECHK.TRANS64 P0, [R0+URZ+0x8], R2 ;  /* 0x00000802000085a7 */ /* 0x000ea400080010ff */
[----:B--2---:R-:W-:Y:S05]  /*a320*/  @!P0 BRA `(.L_x_70) ;  /* 0xfffffffc00ec8947 */ /* 0x004fea000383ffff */
[----:B------:R-:W-:Y:S05]  /*a330*/  BRA `(.L_x_69) ;  /* 0xffffff9000347947 */ /* 0x000fea000383ffff */
.L_x_71:
[----:B-1----:R1:W2:Y:S02]  /*a340*/  SYNCS.PHASECHK.TRANS64.TRYWAIT P0, [R0+URZ+0xd0], R4 ;  /* 0x0000d004000075a7 */ /* 0x0022a400080011ff */
[----:B--2---:R-:W-:Y:S05]  /*a350*/  @!P0 NANOSLEEP.SYNCS 0x989680 ;  /* 0x009896800000895d */ /* 0x004fea0003900000 */
[----:B------:R-:W2:Y:S02]  /*a360*/  @!P0 SYNCS.PHASECHK.TRANS64 P0, [R0+URZ+0xd0], R4 ;  /* 0x0000d004000085a7 */ /* 0x000ea400080010ff */
[----:B--2---:R-:W-:Y:S05]  /*a370*/  @!P0 BRA `(.L_x_71) ;  /* 0xfffffffc00f08947 */ /* 0x004fea000383ffff */
[----:B------:R-:W-:Y:S05]  /*a380*/  BRA `(.L_x_181) ;  /* 0xffffff9400207947 */ /* 0x000fea000383ffff */
.L_x_73:
[----:B------:R-:W-:-:S07]  /*a390*/  MOV R0, UR9 ;  /* 0x0000000900007c02 */ /* 0x000fce0008000f00 */
.L_x_182:
[----:B-1----:R1:W2:Y:S02]  /*a3a0*/  SYNCS.PHASECHK.TRANS64.TRYWAIT P0, [R0+URZ+0x110], R4 ;  /* 0x00011004000075a7 */ /* 0x0022a400080011ff */
[----:B--2---:R-:W-:Y:S05]  /*a3b0*/  @!P0 NANOSLEEP.SYNCS 0x989680 ;  /* 0x009896800000895d */ /* 0x004fea0003900000 */
[----:B------:R-:W2:Y:S02]  /*a3c0*/  @!P0 SYNCS.PHASECHK.TRANS64 P0, [R0+URZ+0x110], R4 ;  /* 0x00011004000085a7 */ /* 0x000ea400080010ff */
[----:B--2---:R-:W-:Y:S05]  /*a3d0*/  @!P0 BRA `(.L_x_182) ;  /* 0xfffffffc00f08947 */ /* 0x004fea000383ffff */
[----:B------:R-:W-:Y:S05]  /*a3e0*/  BRA `(.L_x_183) ;  /* 0xffffff94006c7947 */ /* 0x000fea000383ffff */
.L_x_76:
[----:B------:R-:W-:Y:S07]  /*a3f0*/  MOV R0, UR8 ;  /* 0x0000000800007c02 */ /* 0x000fee0008000f00 */
.L_x_184:
[----:B-1----:R1:W2:Y:S02]  /*a400*/  SYNCS.PHASECHK.TRANS64.TRYWAIT P0, [R0+URZ], R4 ;  /* 0x00000004000075a7 */ /* 0x0022a400080011ff */
[----:B--2---:R-:W-:Y:S05]  /*a410*/  @!P0 NANOSLEEP.SYNCS 0x989680 ;  /* 0x009896800000895d */ /* 0x004fea0003900000 */
[----:B------:R-:W2:Y:S02]  /*a420*/  @!P0 SYNCS.PHASECHK.TRANS64 P0, [R0+URZ], R4 ;  /* 0x00000004000085a7 */ /* 0x000ea400080010ff */
[----:B--2---:R-:W-:Y:S05]  /*a430*/  @!P0 BRA `(.L_x_184) ;  /* 0xfffffffc00f08947 */ /* 0x004fea000383ffff */
[----:B------:R-:W-:Y:S05]  /*a440*/  BRA `(.L_x_75) ;  /* 0xffffff9400807947 */ /* 0x000fea000383ffff */
.L_x_80:
[----:B-1----:R-:W-:-:S07]  /*a450*/  MOV R0, UR8 ;  /* 0x0000000800007c02 */ /* 0x002fce0008000f00 */
.L_x_185:
[----:B-1----:R1:W2:Y:S02]  /*a460*/  SYNCS.PHASECHK.TRANS64.TRYWAIT P0, [R0+URZ], R2 ;  /* 0x00000002000075a7 */ /* 0x0022a400080011ff */
[----:B--2---:R-:W-:Y:S05]  /*a470*/  @!P0 NANOSLEEP.SYNCS 0x989680 ;  /* 0x009896800000895d */ /* 0x004fea0003900000 */
[----:B------:R-:W2:Y:S02]  /*a480*/  @!P0 SYNCS.PHASECHK.TRANS64 P0, [R0+URZ], R2 ;  /* 0x00000002000085a7 */ /* 0x000ea400080010ff */
[----:B--2---:R-:W-:Y:S05]  /*a490*/  @!P0 BRA `(.L_x_185) ;  /* 0xfffffffc00f08947 */ /* 0x004fea000383ffff */
[----:B------:R-:W-:Y:S05]  /*a4a0*/  BRA `(.L_x_186) ;  /* 0xffffff9800747947 */ /* 0x000fea000383ffff */
.L_x_81:
[----:B------:R-:W-:-:S07]  /*a4b0*/  MOV R0, UR8 ;  /* 0x0000000800007c02 */ /* 0x000fce0008000f00 */
.L_x_187:
[----:B-1----:R1:W2:Y:S02]  /*a4c0*/  SYNCS.PHASECHK.TRANS64.TRYWAIT P0, [R0+URZ], R3 ;  /* 0x00000003000075a7 */ /* 0x0022a400080011ff */
[----:B--2---:R-:W-:Y:S05]  /*a4d0*/  @!P0 NANOSLEEP.SYNCS 0x989680 ;  /* 0x009896800000895d */ /* 0x004fea0003900000 */
[----:B------:R-:W2:Y:S02]  /*a4e0*/  @!P0 SYNCS.PHASECHK.TRANS64 P0, [R0+URZ], R3 ;  /* 0x00000003000085a7 */ /* 0x000ea400080010ff */
[----:B--2---:R-:W-:Y:S05]  /*a4f0*/  @!P0 BRA `(.L_x_187) ;  /* 0xfffffffc00f08947 */ /* 0x004fea000383ffff */
[----:B------:R-:W-:Y:S05]  /*a500*/  BRA `(.L_x_188) ;  /* 0xffffff9800807947 */ /* 0x000fea000383ffff */
.L_x_82:
[----:B------:R-:W-:-:S07]  /*a510*/  MOV R0, UR8 ;  /* 0x0000000800007c02 */ /* 0x000fce0008000f00 */
.L_x_189:
[----:B-1----:R1:W2:Y:S02]  /*a520*/  SYNCS.PHASECHK.TRANS64.TRYWAIT P0, [R0+URZ], R3 ;  /* 0x00000003000075a7 */ /* 0x0022a400080011ff */
[----:B--2---:R-:W-:Y:S05]  /*a530*/  @!P0 NANOSLEEP.SYNCS 0x989680 ;  /* 0x009896800000895d */ /* 0x004fea0003900000 */
[----:B------:R-:W2:Y:S02]  /*a540*/  @!P0 SYNCS.PHASECHK.TRANS64 P0, [R0+URZ], R3 ;  /* 0x00000003000085a7 */ /* 0x000ea400080010ff */
[----:B--2---:R-:W-:Y:S05]  /*a550*/  @!P0 BRA `(.L_x_189) ;  /* 0xfffffffc00f08947 */ /* 0x004fea000383ffff */
[----:B------:R-:W-:Y:S05]  /*a560*/  BRA `(.L_x_190) ;  /* 0xffffff98008c7947 */ /* 0x000fea000383ffff */
.L_x_85:
[----:B------:R-:W-:-:S07]  /*a570*/  MOV R0, UR7 ;  /* 0x0000000700007c02 */ /* 0x000fce0008000f00 */
.L_x_191:
[----:B-1----:R1:W2:Y:S02]  /*a580*/  SYNCS.PHASECHK.TRANS64.TRYWAIT P1, [R0+URZ+0x150], R2 ;  /* 0x00015002000075a7 */ /* 0x0022a400080211ff */
[----:B--2---:R-:W-:Y:S05]  /*a590*/  @!P1 NANOSLEEP.SYNCS 0x989680 ;  /* 0x009896800000995d */ /* 0x004fea0003900000 */
[----:B------:R-:W2:Y:S02]  /*a5a0*/  @!P1 SYNCS.PHASECHK.TRANS64 P1, [R0+URZ+0x150], R2 ;  /* 0x00015002000095a7 */ /* 0x000ea400080210ff */
[----:B--2---:R-:W-:Y:S05]  /*a5b0*/  @!P1 BRA `(.L_x_191) ;  /* 0xfffffffc00f09947 */ /* 0x004fea000383ffff */
[----:B------:R-:W-:Y:S05]  /*a5c0*/  BRA `(.L_x_192) ;  /* 0xffffff9800d87947 */ /* 0x000fea000383ffff */
.L_x_90:
[----:B----4-:R4:W1:Y:S02]  /*a5d0*/  SYNCS.PHASECHK.TRANS64.TRYWAIT P0, [R0+URZ+0xd0], R2 ;  /* 0x0000d002000075a7 */ /* 0x01086400080011ff */
[----:B-1----:R-:W-:Y:S05]  /*a5e0*/  @!P0 NANOSLEEP.SYNCS 0x989680 ;  /* 0x009896800000895d */ /* 0x002fea0003900000 */
[----:B------:R-:W1:Y:S02]  /*a5f0*/  @!P0 SYNCS.PHASECHK.TRANS64 P0, [R0+URZ+0xd0], R2 ;  /* 0x0000d002000085a7 */ /* 0x000e6400080010ff */
[----:B-1----:R-:W-:Y:S05]  /*a600*/  @!P0 BRA `(.L_x_90) ;  /* 0xfffffffc00f08947 */ /* 0x002fea000383ffff */
[----:B------:R-:W-:Y:S05]  /*a610*/  BRA `(.L_x_193) ;  /* 0xffffff9c00ec7947 */ /* 0x000fea000383ffff */
.L_x_93:
[----:B------:R-:W-:Y:S07]  /*a620*/  MOV R0, UR6 ;  /* 0x0000000600007c02 */ /* 0x000fee0008000f00 */
.L_x_194:
[----:B-1----:R1:W4:Y:S02]  /*a630*/  SYNCS.PHASECHK.TRANS64.TRYWAIT P0, [R0+URZ+0xc8], R2 ;  /* 0x0000c802000075a7 */ /* 0x00232400080011ff */
[----:B----4-:R-:W-:Y:S05]  /*a640*/  @!P0 NANOSLEEP.SYNCS 0x989680 ;  /* 0x009896800000895d */ /* 0x010fea0003900000 */
[----:B------:R-:W4:Y:S02]  /*a650*/  @!P0 SYNCS.PHASECHK.TRANS64 P0, [R0+URZ+0xc8], R2 ;  /* 0x0000c802000085a7 */ /* 0x000f2400080010ff */
[----:B----4-:R-:W-:Y:S05]  /*a660*/  @!P0 BRA `(.L_x_194) ;  /* 0xfffffffc00f08947 */ /* 0x010fea000383ffff */
[----:B------:R-:W-:Y:S05]  /*a670*/  BRA `(.L_x_92) ;  /* 0xffffffa000cc7947 */ /* 0x000fea000383ffff */
.L_x_96:
[----:B------:R-:W-:Y:S07]  /*a680*/  MOV R0, UR6 ;  /* 0x0000000600007c02 */ /* 0x000fee0008000f00 */
.L_x_195:
[----:B-1----:R1:W2:Y:S02]  /*a690*/  SYNCS.PHASECHK.TRANS64.TRYWAIT P0, [R0+URZ+0xa0], R32 ;  /* 0x0000a020000075a7 */ /* 0x0022a400080011ff */
[----:B--2---:R-:W-:Y:S05]  /*a6a0*/  @!P0 NANOSLEEP.SYNCS 0x989680 ;  /* 0x009896800000895d */ /* 0x004fea0003900000 */
[----:B------:R-:W2:Y:S02]  /*a6b0*/  @!P0 SYNCS.PHASECHK.TRANS64 P0, [R0+URZ+0xa0], R32 ;  /* 0x0000a020000085a7 */ /* 0x000ea400080010ff */
[----:B--2---:R-:W-:Y:S05]  /*a6c0*/  @!P0 BRA `(.L_x_195) ;  /* 0xfffffffc00f08947 */ /* 0x004fea000383ffff */
[----:B------:R-:W-:Y:S05]  /*a6d0*/  BRA `(.L_x_196) ;  /* 0xffffffa400447947 */ /* 0x000fea000383ffff */
.L_x_97:
[----:B------:R-:W-:Y:S07]  /*a6e0*/  MOV R0, UR6 ;  /* 0x0000000600007c02 */ /* 0x000fee0008000f00 */
.L_x_197:
[----:B-1----:R1:W2:Y:S02]  /*a6f0*/  SYNCS.PHASECHK.TRANS64.TRYWAIT P0, [R0+URZ+0xa8], R32 ;  /* 0x0000a820000075a7 */ /* 0x0022a400080011ff */
[----:B--2---:R-:W-:Y:S05]  /*a700*/  @!P0 NANOSLEEP.SYNCS 0x989680 ;  /* 0x009896800000895d */ /* 0x004fea0003900000 */
[----:B------:R-:W2:Y:S02]  /*a710*/  @!P0 SYNCS.PHASECHK.TRANS64 P0, [R0+URZ+0xa8], R32 ;  /* 0x0000a820000085a7 */ /* 0x000ea400080010ff */
[----:B--2---:R-:W-:Y:S05]  /*a720*/  @!P0 BRA `(.L_x_197) ;  /* 0xfffffffc00f08947 */ /* 0x004fea000383ffff */
[----:B------:R-:W-:Y:S05]  /*a730*/  BRA `(.L_x_198) ;  /* 0xffffffa4009c7947 */ /* 0x000fea000383ffff */
.L_x_98:
[----:B------:R-:W-:Y:S07]  /*a740*/  MOV R0, UR6 ;  /* 0x0000000600007c02 */ /* 0x000fee0008000f00 */
.L_x_199:
[----:B-1----:R1:W2:Y:S02]  /*a750*/  SYNCS.PHASECHK.TRANS64.TRYWAIT P0, [R0+URZ+0xb0], R32 ;  /* 0x0000b020000075a7 */ /* 0x0022a400080011ff */
[----:B--2---:R-:W-:Y:S05]  /*a760*/  @!P0 NANOSLEEP.SYNCS 0x989680 ;  /* 0x009896800000895d */ /* 0x004fea0003900000 */
[----:B------:R-:W2:Y:S02]  /*a770*/  @!P0 SYNCS.PHASECHK.TRANS64 P0, [R0+URZ+0xb0], R32 ;  /* 0x0000b020000085a7 */ /* 0x000ea400080010ff */
[----:B--2---:R-:W-:Y:S05]  /*a780*/  @!P0 BRA `(.L_x_199) ;  /* 0xfffffffc00f08947 */ /* 0x004fea000383ffff */
[----:B------:R-:W-:Y:S05]  /*a790*/  BRA `(.L_x_200) ;  /* 0xffffffa400fc7947 */ /* 0x000fea000383ffff */
.L_x_99:
[----:B------:R-:W-:Y:S07]  /*a7a0*/  MOV R0, UR6 ;  /* 0x0000000600007c02 */ /* 0x000fee0008000f00 */
.L_x_201:
[----:B-1----:R1:W2:Y:S02]  /*a7b0*/  SYNCS.PHASECHK.TRANS64.TRYWAIT P0, [R0+URZ+0xb8], R32 ;  /* 0x0000b820000075a7 */ /* 0x0022a400080011ff */
[----:B--2---:R-:W-:Y:S05]  /*a7c0*/  @!P0 NANOSLEEP.SYNCS 0x989680 ;  /* 0x009896800000895d */ /* 0x004fea0003900000 */
[----:B------:R-:W2:Y:S02]  /*a7d0*/  @!P0 SYNCS.PHASECHK.TRANS64 P0, [R0+URZ+0xb8], R32 ;  /* 0x0000b820000085a7 */ /* 0x000ea400080010ff */
[----:B--2---:R-:W-:Y:S05]  /*a7e0*/  @!P0 BRA `(.L_x_201) ;  /* 0xfffffffc00f08947 */ /* 0x004fea000383ffff */
[----:B------:R-:W-:Y:S05]  /*a7f0*/  BRA `(.L_x_202) ;  /* 0xffffffa8009c7947 */ /* 0x000fea000383ffff */
.L_x_101:
[----:B------:R-:W-:-:S07]  /*a800*/  MOV R0, UR6 ;  /* 0x0000000600007c02 */ /* 0x000fce0008000f00 */
.L_x_203:
[----:B-1----:R1:W2:Y:S02]  /*a810*/  SYNCS.PHASECHK.TRANS64.TRYWAIT P0, [R0+URZ+0xa0], R2 ;  /* 0x0000a002000075a7 */ /* 0x0022a400080011ff */
[----:B--2---:R-:W-:Y:S05]  /*a820*/  @!P0 NANOSLEEP.SYNCS 0x989680 ;  /* 0x009896800000895d */ /* 0x004fea0003900000 */
[----:B------:R-:W2:Y:S02]  /*a830*/  @!P0 SYNCS.PHASECHK.TRANS64 P0, [R0+URZ+0xa0], R2 ;  /* 0x0000a002000085a7 */ /* 0x000ea400080010ff */
[----:B--2---:R-:W-:Y:S05]  /*a840*/  @!P0 BRA `(.L_x_203) ;  /* 0xfffffffc00f08947 */ /* 0x004fea000383ffff */
[----:B------:R-:W-:Y:S05]  /*a850*/  BRA `(.L_x_204) ;  /* 0xffffffac00287947 */ /* 0x000fea000383ffff */
.L_x_102:
[----:B-1----:R-:W-:-:S07]  /*a860*/  MOV R0, UR6 ;  /* 0x0000000600007c02 */ /* 0x002fce0008000f00 */
.L_x_205:
[----:B-1----:R1:W2:Y:S02]  /*a870*/  SYNCS.PHASECHK.TRANS64.TRYWAIT P0, [R0+URZ+0xa8], R2 ;  /* 0x0000a802000075a7 */ /* 0x0022a400080011ff */
[----:B--2---:R-:W-:Y:S05]  /*a880*/  @!P0 NANOSLEEP.SYNCS 0x989680 ;  /* 0x009896800000895d */ /* 0x004fea0003900000 */
[----:B------:R-:W2:Y:S02]  /*a890*/  @!P0 SYNCS.PHASECHK.TRANS64 P0, [R0+URZ+0xa8], R2 ;  /* 0x0000a802000085a7 */ /* 0x000ea400080010ff */
[----:B--2---:R-:W-:Y:S05]  /*a8a0*/  @!P0 BRA `(.L_x_205) ;  /* 0xfffffffc00f08947 */ /* 0x004fea000383ffff */
[----:B------:R-:W-:Y:S05]  /*a8b0*/  BRA `(.L_x_206) ;  /* 0xffffffac00187947 */ /* 0x000fea000383ffff */
.L_x_103:
[----:B-1----:R-:W-:-:S07]  /*a8c0*/  MOV R0, UR6 ;  /* 0x0000000600007c02 */ /* 0x002fce0008000f00 */
.L_x_207:
[----:B-1----:R1:W2:Y:S02]  /*a8d0*/  SYNCS.PHASECHK.TRANS64.TRYWAIT P0, [R0+URZ+0xb0], R2 ;  /* 0x0000b002000075a7 */ /* 0x0022a400080011ff */
[----:B--2---:R-:W-:Y:S05]  /*a8e0*/  @!P0 NANOSLEEP.SYNCS 0x989680 ;  /* 0x009896800000895d */ /* 0x004fea0003900000 */
[----:B------:R-:W2:Y:S02]  /*a8f0*/  @!P0 SYNCS.PHASECHK.TRANS64 P0, [R0+URZ+0xb0], R2 ;  /* 0x0000b002000085a7 */ /* 0x000ea400080010ff */
[----:B--2---:R-:W-:Y:S05]  /*a900*/  @!P0 BRA `(.L_x_207) ;  /* 0xfffffffc00f08947 */ /* 0x004fea000383ffff */
[----:B------:R-:W-:Y:S05]  /*a910*/  BRA `(.L_x_208) ;  /* 0xffffffac00087947 */ /* 0x000fea000383ffff */
.L_x_105:
[----:B--2---:R2:W3:Y:S02]  /*a920*/  SYNCS.PHASECHK.TRANS64.TRYWAIT P0, [R0+URZ+0xd0], R2 ;  /* 0x0000d002000075a7 */ /* 0x0044e400080011ff */
[----:B---3--:R-:W-:Y:S05]  /*a930*/  @!P0 NANOSLEEP.SYNCS 0x989680 ;  /* 0x009896800000895d */ /* 0x008fea0003900000 */
[----:B------:R-:W3:Y:S02]  /*a940*/  @!P0 SYNCS.PHASECHK.TRANS64 P0, [R0+URZ+0xd0], R2 ;  /* 0x0000d002000085a7 */ /* 0x000ee400080010ff */
[----:B---3--:R-:W-:Y:S05]  /*a950*/  @!P0 BRA `(.L_x_105) ;  /* 0xfffffffc00f08947 */ /* 0x008fea000383ffff */
[----:B------:R-:W-:Y:S05]  /*a960*/  BRA `(.L_x_209) ;  /* 0xffffffb000007947 */ /* 0x000fea000383ffff */
.L_x_118:
[----:B-1----:R-:W-:Y:S04]  /*a970*/  MOV R3, UR47 ;  /* 0x0000002f00037c02 */ /* 0x002fe80008000f00 */
[----:B------:R1:W4:Y:S03]  /*a980*/  SYNCS.PHASECHK.TRANS64.TRYWAIT P1, [R3+URZ+0x80], R4 ;  /* 0x00008004030075a7 */ /* 0x00032600080211ff */
[----:B----4-:R-:W-:Y:S05]  /*a990*/  @!P1 NANOSLEEP.SYNCS 0x989680 ;  /* 0x009896800000995d */ /* 0x010fea0003900000 */
[----:B------:R-:W4:Y:S02]  /*a9a0*/  @!P1 SYNCS.PHASECHK.TRANS64 P1, [R3+URZ+0x80], R4 ;  /* 0x00008004030095a7 */ /* 0x000f2400080210ff */
[----:B----4-:R-:W-:Y:S05]  /*a9b0*/  @!P1 BRA `(.L_x_118) ;  /* 0xfffffffc00ec9947 */ /* 0x010fea000383ffff */
[----:B------:R-:W-:Y:S05]  /*a9c0*/  BRA `(.L_x_117) ;  /* 0xffffffbc00887947 */ /* 0x000fea000383ffff */
.L_x_120:
[----:B-1----:R1:W3:Y:S02]  /*a9d0*/  SYNCS.PHASECHK.TRANS64.TRYWAIT P0, [R118+URZ+0xf0], R0 ;  /* 0x0000f000760075a7 */ /* 0x0022e400080011ff */
[----:B---3--:R-:W-:Y:S05]  /*a9e0*/  @!P0 NANOSLEEP.SYNCS 0x989680 ;  /* 0x009896800000895d */ /* 0x008fea0003900000 */
[----:B------:R-:W3:Y:S02]  /*a9f0*/  @!P0 SYNCS.PHASECHK.TRANS64 P0, [R118+URZ+0xf0], R0 ;  /* 0x0000f000760085a7 */ /* 0x000ee400080010ff */
[----:B---3--:R-:W-:Y:S05]  /*aa00*/  @!P0 BRA `(.L_x_120) ;  /* 0xfffffffc00f08947 */ /* 0x008fea000383ffff */
[----:B------:R-:W-:Y:S05]  /*aa10*/  BRA `(.L_x_119) ;  /* 0xffffffbc00ac7947 */ /* 0x000fea000383ffff */
.L_x_129:
[----:B--2---:R2:W3:Y:S02]  /*aa20*/  SYNCS.PHASECHK.TRANS64.TRYWAIT P0, [R3+URZ+0x80], R0 ;  /* 0x00008000030075a7 */ /* 0x0044e400080011ff */
[----:B---3--:R-:W-:Y:S05]  /*aa30*/  @!P0 NANOSLEEP.SYNCS 0x989680 ;  /* 0x009896800000895d */ /* 0x008fea0003900000 */
[----:B------:R-:W3:Y:S02]  /*aa40*/  @!P0 SYNCS.PHASECHK.TRANS64 P0, [R3+URZ+0x80], R0 ;  /* 0x00008000030085a7 */ /* 0x000ee400080010ff */
[----:B---3--:R-:W-:Y:S05]  /*aa50*/  @!P0 BRA `(.L_x_129) ;  /* 0xfffffffc00f08947 */ /* 0x008fea000383ffff */
[----:B------:R-:W-:Y:S05]  /*aa60*/  BRA `(.L_x_128) ;  /* 0xffffffc800987947 */ /* 0x000fea000383ffff */
.L_x_137:
[----:B--2---:R2:W3:Y:S02]  /*aa70*/  SYNCS.PHASECHK.TRANS64.TRYWAIT P0, [R0+URZ+0x80], R7 ;  /* 0x00008007000075a7 */ /* 0x0044e400080011ff */
[----:B---3--:R-:W-:Y:S05]  /*aa80*/  @!P0 NANOSLEEP.SYNCS 0x989680 ;  /* 0x009896800000895d */ /* 0x008fea0003900000 */
[----:B------:R-:W3:Y:S02]  /*aa90*/  @!P0 SYNCS.PHASECHK.TRANS64 P0, [R0+URZ+0x80], R7 ;  /* 0x00008007000085a7 */ /* 0x000ee400080010ff */
[----:B---3--:R-:W-:Y:S05]  /*aaa0*/  @!P0 BRA `(.L_x_137) ;  /* 0xfffffffc00f08947 */ /* 0x008fea000383ffff */
[----:B------:R-:W-:Y:S05]  /*aab0*/  BRA `(.L_x_136) ;  /* 0xffffffd400ac7947 */ /* 0x000fea000383ffff */
.L_x_145:
[----:B--2---:R2:W3:Y:S02]  /*aac0*/  SYNCS.PHASECHK.TRANS64.TRYWAIT P0, [R0+URZ+0x80], R6 ;  /* 0x00008006000075a7 */ /* 0x0044e400080011ff */
[----:B---3--:R-:W-:Y:S05]  /*aad0*/  @!P0 NANOSLEEP.SYNCS 0x989680 ;  /* 0x009896800000895d */ /* 0x008fea0003900000 */
[----:B------:R-:W3:Y:S02]  /*aae0*/  @!P0 SYNCS.PHASECHK.TRANS64 P0, [R0+URZ+0x80], R6 ;  /* 0x00008006000085a7 */ /* 0x000ee400080010ff */
[----:B---3--:R-:W-:Y:S05]  /*aaf0*/  @!P0 BRA `(.L_x_145) ;  /* 0xfffffffc00f08947 */ /* 0x008fea000383ffff */
[----:B------:R-:W-:Y:S05]  /*ab00*/  BRA `(.L_x_144) ;  /* 0xffffffe000c07947 */ /* 0x000fea000383ffff */
        .weak           $__internal_0_$__cuda_sm10x_tcgen05_guardrail_trap_col_being_dealloced_not_returned_by_alloc
        .type           $__internal_0_$__cuda_sm10x_tcgen05_guardrail_trap_col_being_dealloced_not_returned_by_alloc,@function
        .size           $__internal_0_$__cuda_sm10x_tcgen05_guardrail_trap_col_being_dealloced_not_returned_by_alloc,($__internal_1_$__cuda_sm10x_tcgen05_guardrail_trap_phase_invalid_during_alloc - $__internal_0_$__cuda_sm10x_tcgen05_guardrail_trap_col_being_dealloced_not_returned_by_alloc)
$__internal_0_$__cuda_sm10x_tcgen05_guardrail_trap_col_being_dealloced_not_returned_by_alloc:
[----:B------:R-:W-:Y:S05]  /*ab10*/  BPT.TRAP 0x1 ;  /* 0x000000040000795c */ /* 0x000fea0000300000 */
[----:B------:R-:W-:-:S04]  /*ab20*/  HFMA2 R3, -RZ, RZ, 0, 0 ;  /* 0x00000000ff037431 */ /* 0x000fc800000001ff */
[----:B------:R-:W-:Y:S05]  /*ab30*/  RET.REL.NODEC R2 `(_ZN7cutlass13device_kernelINS_4gemm6kernel13GemmUniversalIN4cute5tupleIJiiiiEEENS1_10collective13CollectiveMmaINS1_35MainloopSm100TmaUmmaWarpSpecializedILi8ELi2ELi4ENS5_IJNS4_1CILi2EEENSA_ILi1EEESC_EEEEENS5_IJNSA_ILi128EEENSA_ILi256EEENSA_ILi64EEEEEENS_10bfloat16_tENS5_IJlSC_lEEESJ_SK_NS4_8TiledMMAINS4_8MMA_AtomIJNS4_26SM100_MMA_F16BF16_2x1SM_SSISJ_SJ_fLi128ELi256ELNS4_4UMMA5MajorE0ELSP_0ELNSO_7ScaleInE0ELSQ_0EEEEEENS4_6LayoutINS5_IJSC_SC_SC_EEENS5_IJNSA_ILi0EEESV_SV_EEEEENS5_IJNS4_10UnderscoreESY_SY_EEEEENS4_18SM100_TMA_2SM_LOADENS4_14ComposedLayoutINS4_7SwizzleILi3ELi4ELi3EEENS4_18smem_ptr_flag_bitsILi16EEENST_INS5_IJNSA_ILi8EEESH_EEENS5_IJSH_SC_EEEEEEEvNS4_8identityES11_S1B_vS1C_EENS_8epilogue10collective18CollectiveEpilogueINS1E_23Sm100TmaWarpSpecializedILi4ELi2ELi32ELb1ELb0EEEJNS5_IJSH_SG_SH_EEENS5_IJNST_ISH_SC_EENST_INS5_IJNSA_ILi32EEESB_EEENS5_IJSC_SF_EEEEEEEESJ_SK_SJ_SK_NS1E_6fusion15FusionCallbacksIS1I_NS1Q_23LinCombPerRowBiasEltActINS1E_6thread4ReLuESJ_fSJ_SJ_fLi8ELNS_15FloatRoundStyleE2EEES1J_S1P_JEEENS4_5SM1004TMEM4LOAD26SM100_TMEM_LOAD_32dp32b32xENS4_13SM90_TMA_LOADENS12_INS13_ILi2ELi4ELi3EEES16_NST_INS5_IJS17_S1L_EEENS5_IJS1L_SC_EEEEEEENS4_39AutoVectorizingCopyWithAssumedAlignmentILi128EEENS4_14SM90_TMA_STOREES27_S29_S29_EEEvvEEEEvNT_6ParamsE) ;  /* 0xffffff5402307950 */ /* 0x000fea0003c3ffff */
        .weak           $__internal_1_$__cuda_sm10x_tcgen05_guardrail_trap_phase_invalid_during_alloc
        .type           $__internal_1_$__cuda_sm10x_tcgen05_guardrail_trap_phase_invalid_during_alloc,@function
        .size           $__internal_1_$__cuda_sm10x_tcgen05_guardrail_trap_phase_invalid_during_alloc,($__internal_2_$__cuda_sm10x_tcgen05_guardrail_trap_unallocated_columns_being_dealloced - $__internal_1_$__cuda_sm10x_tcgen05_guardrail_trap_phase_invalid_during_alloc)
$__internal_1_$__cuda_sm10x_tcgen05_guardrail_trap_phase_invalid_during_alloc:
[----:B------:R-:W-:Y:S05]  /*ab40*/  BPT.TRAP 0x1 ;  /* 0x000000040000795c */ /* 0x000fea0000300000 */
[----:B------:R-:W-:-:S04]  /*ab50*/  MOV R3, 0x0 ;  /* 0x0000000000037802 */ /* 0x000fc80000000f00 */
[----:B------:R-:W-:Y:S05]  /*ab60*/  RET.REL.NODEC R2 `(_ZN7cutlass13device_kernelINS_4gemm6kernel13GemmUniversalIN4cute5tupleIJiiiiEEENS1_10collective13CollectiveMmaINS1_35MainloopSm100TmaUmmaWarpSpecializedILi8ELi2ELi4ENS5_IJNS4_1CILi2EEENSA_ILi1EEESC_EEEEENS5_IJNSA_ILi128EEENSA_ILi256EEENSA_ILi64EEEEEENS_10bfloat16_tENS5_IJlSC_lEEESJ_SK_NS4_8TiledMMAINS4_8MMA_AtomIJNS4_26SM100_MMA_F16BF16_2x1SM_SSISJ_SJ_fLi128ELi256ELNS4_4UMMA5MajorE0ELSP_0ELNSO_7ScaleInE0ELSQ_0EEEEEENS4_6LayoutINS5_IJSC_SC_SC_EEENS5_IJNSA_ILi0EEESV_SV_EEEEENS5_IJNS4_10UnderscoreESY_SY_EEEEENS4_18SM100_TMA_2SM_LOADENS4_14ComposedLayoutINS4_7SwizzleILi3ELi4ELi3EEENS4_18smem_ptr_flag_bitsILi16EEENST_INS5_IJNSA_ILi8EEESH_EEENS5_IJSH_SC_EEEEEEEvNS4_8identityES11_S1B_vS1C_EENS_8epilogue10collective18CollectiveEpilogueINS1E_23Sm100TmaWarpSpecializedILi4ELi2ELi32ELb1ELb0EEEJNS5_IJSH_SG_SH_EEENS5_IJNST_ISH_SC_EENST_INS5_IJNSA_ILi32EEESB_EEENS5_IJSC_SF_EEEEEEEESJ_SK_SJ_SK_NS1E_6fusion15FusionCallbacksIS1I_NS1Q_23LinCombPerRowBiasEltActINS1E_6thread4ReLuESJ_fSJ_SJ_fLi8ELNS_15FloatRoundStyleE2EEES1J_S1P_JEEENS4_5SM1004TMEM4LOAD26SM100_TMEM_LOAD_32dp32b32xENS4_13SM90_TMA_LOADENS12_INS13_ILi2ELi4ELi3EEES16_NST_INS5_IJS17_S1L_EEENS5_IJS1L_SC_EEEEEEENS4_39AutoVectorizingCopyWithAssumedAlignmentILi128EEENS4_14SM90_TMA_STOREES27_S29_S29_EEEvvEEEEvNT_6ParamsE) ;  /* 0xffffff5402247950 */ /* 0x000fea0003c3ffff */
        .weak           $__internal_2_$__cuda_sm10x_tcgen05_guardrail_trap_unallocated_columns_being_dealloced
        .type           $__internal_2_$__cuda_sm10x_tcgen05_guardrail_trap_unallocated_columns_being_dealloced,@function
        .size           $__internal_2_$__cuda_sm10x_tcgen05_guardrail_trap_unallocated_columns_being_dealloced,(.L_x_211 - $__internal_2_$__cuda_sm10x_tcgen05_guardrail_trap_unallocated_columns_being_dealloced)
$__internal_2_$__cuda_sm10x_tcgen05_guardrail_trap_unallocated_columns_being_dealloced:
[----:B------:R-:W-:Y:S05]  /*ab70*/  BPT.TRAP 0x1 ;  /* 0x000000040000795c */ /* 0x000fea0000300000 */
[----:B------:R-:W-:-:S04]  /*ab80*/  HFMA2 R3, -RZ, RZ, 0, 0 ;  /* 0x00000000ff037431 */ /* 0x000fc800000001ff */
[----:B------:R-:W-:Y:S05]  /*ab90*/  RET.REL.NODEC R2 `(_ZN7cutlass13device_kernelINS_4gemm6kernel13GemmUniversalIN4cute5tupleIJiiiiEEENS1_10collective13CollectiveMmaINS1_35MainloopSm100TmaUmmaWarpSpecializedILi8ELi2ELi4ENS5_IJNS4_1CILi2EEENSA_ILi1EEESC_EEEEENS5_IJNSA_ILi128EEENSA_ILi256EEENSA_ILi64EEEEEENS_10bfloat16_tENS5_IJlSC_lEEESJ_SK_NS4_8TiledMMAINS4_8MMA_AtomIJNS4_26SM100_MMA_F16BF16_2x1SM_SSISJ_SJ_fLi128ELi256ELNS4_4UMMA5MajorE0ELSP_0ELNSO_7ScaleInE0ELSQ_0EEEEEENS4_6LayoutINS5_IJSC_SC_SC_EEENS5_IJNSA_ILi0EEESV_SV_EEEEENS5_IJNS4_10UnderscoreESY_SY_EEEEENS4_18SM100_TMA_2SM_LOADENS4_14ComposedLayoutINS4_7SwizzleILi3ELi4ELi3EEENS4_18smem_ptr_flag_bitsILi16EEENST_INS5_IJNSA_ILi8EEESH_EEENS5_IJSH_SC_EEEEEEEvNS4_8identityES11_S1B_vS1C_EENS_8epilogue10collective18CollectiveEpilogueINS1E_23Sm100TmaWarpSpecializedILi4ELi2ELi32ELb1ELb0EEEJNS5_IJSH_SG_SH_EEENS5_IJNST_ISH_SC_EENST_INS5_IJNSA_ILi32EEESB_EEENS5_IJSC_SF_EEEEEEEESJ_SK_SJ_SK_NS1E_6fusion15FusionCallbacksIS1I_NS1Q_23LinCombPerRowBiasEltActINS1E_6thread4ReLuESJ_fSJ_SJ_fLi8ELNS_15FloatRoundStyleE2EEES1J_S1P_JEEENS4_5SM1004TMEM4LOAD26SM100_TMEM_LOAD_32dp32b32xENS4_13SM90_TMA_LOADENS12_INS13_ILi2ELi4ELi3EEES16_NST_INS5_IJS17_S1L_EEENS5_IJS1L_SC_EEEEEEENS4_39AutoVectorizingCopyWithAssumedAlignmentILi128EEENS4_14SM90_TMA_STOREES27_S29_S29_EEEvvEEEEvNT_6ParamsE) ;  /* 0xffffff5402187950 */ /* 0x000fea0003c3ffff */
.L_x_210:
[----:B------:R-:W-:-:S00]  /*aba0*/  BRA `(.L_x_210) ;  /* 0xfffffffc00fc7947 */ /* 0x000fc0000383ffff */
[----:B------:R-:W-:-:S00]  /*abb0*/  NOP ;  /* 0x0000000000007918 */ /* 0x000fc00000000000 */
        /* <DEDUP_REMOVED lines=12> */
.L_x_211:


//--------------------- .nv.global.init           --------------------------
	.section	.nv.global.init,"aw",@progbits
.nv.global.init:
	.type		$str$27,@object
	.size		$str$27,($str$28 - $str$27)
$str$27:
        /*0000*/ 	.byte	0x28, 0x61, 0x64, 0x64, 0x72, 0x65, 0x73, 0x73, 0x20, 0x26, 0x20, 0x6d, 0x61, 0x73, 0x6b, 0x29
        /*0010*/ 	.byte	0x20, 0x3d, 0x3d, 0x20, 0x30, 0x00
	.type		$str$28,@object
	.size		$str$28,($str$26 - $str$28)
$str$28:
        /*0016*/ 	.byte	0x2f, 0x74, 0x6d, 0x70, 0x2f, 0x63, 0x75, 0x74, 0x6c, 0x61, 0x73, 0x73, 0x5f, 0x73, 0x77, 0x65
        /*0026*/ 	.byte	0x65, 0x70, 0x5f, 0x73, 0x72, 0x63, 0x2f, 0x69, 0x6e, 0x63, 0x6c, 0x75, 0x64, 0x65, 0x2f, 0x63
        /*0036*/ 	.byte	0x75, 0x74, 0x65, 0x2f, 0x70, 0x6f, 0x69, 0x6e, 0x74, 0x65, 0x72, 0x5f, 0x66, 0x6c, 0x61, 0x67
        /*0046*/ 	.byte	0x67, 0x65, 0x64, 0x2e, 0x68, 0x70, 0x70, 0x00
	.type		$str$26,@object
	.size		$str$26,($str$25 - $str$26)
$str$26:
        /*004e*/ 	.byte	0x2f, 0x74, 0x6d, 0x70, 0x2f, 0x63, 0x75, 0x74, 0x6c, 0x61, 0x73, 0x73, 0x5f, 0x73, 0x77, 0x65
        /*005e*/ 	.byte	0x65, 0x70, 0x5f, 0x73, 0x72, 0x63, 0x2f, 0x69, 0x6e, 0x63, 0x6c, 0x75, 0x64, 0x65, 0x2f, 0x63
        /*006e*/ 	.byte	0x75, 0x74, 0x65, 0x2f, 0x61, 0x74, 0x6f, 0x6d, 0x2f, 0x63, 0x6f, 0x70, 0x79, 0x5f, 0x74, 0x72
        /*007e*/ 	.byte	0x61, 0x69, 0x74, 0x73, 0x5f, 0x73, 0x6d, 0x31, 0x30, 0x30, 0x2e, 0x68, 0x70, 0x70, 0x00
	.type		$str$25,@object
	.size		$str$25,(__unnamed_1 - $str$25)
$str$25:
        /*008d*/ 	.byte	0x28, 0x28, 0x75, 0x69, 0x6e, 0x74, 0x33, 0x32, 0x5f, 0x74, 0x28, 0x74, 0x68, 0x72, 0x65, 0x61
        /*009d*/ 	.byte	0x64, 0x49, 0x64, 0x78, 0x2e, 0x78, 0x29, 0x20, 0x2f, 0x20, 0x33, 0x32, 0x29, 0x20, 0x25, 0x20
        /*00ad*/ 	.byte	0x34, 0x29, 0x20, 0x3d, 0x3d, 0x20, 0x28, 0x28, 0x28, 0x74, 0x6d, 0x65, 0x6d, 0x5f, 0x61, 0x64
        /*00bd*/ 	.byte	0x64, 0x72, 0x20, 0x3e, 0x3e, 0x20, 0x31, 0x36, 0x29, 0x20, 0x2f, 0x20, 0x33, 0x32, 0x29, 0x20
        /*00cd*/ 	.byte	0x25, 0x20, 0x34, 0x29, 0x00
	.type		__unnamed_1,@object
	.size		__unnamed_1,(__unnamed_2 - __unnamed_1)
__unnamed_1:
        /*00d2*/ 	.byte	0x61, 0x75, 0x74, 0x6f, 0x20, 0x63, 0x75, 0x74, 0x65, 0x3a, 0x3a, 0x61, 0x73, 0x5f, 0x70, 0x6f
        /* <DEDUP_REMOVED lines=24> */
        /*0262*/ 	.byte	0x43, 0x3c, 0x34, 0x30, 0x39, 0x36, 0x3e, 0x3e, 0x3e, 0x3e, 0x5d, 0x00
	.type		__unnamed_2,@object
	.size		__unnamed_2,(.L_2 - __unnamed_2)
__unnamed_2:
        /* <DEDUP_REMOVED lines=42> */
        /*050e*/ 	.byte	0x3e, 0x3e, 0x5d, 0x00
.L_2:


//--------------------- .nv.shared._ZN7cutlass13device_kernelINS_4gemm6kernel13GemmUniversalIN4cute5tupleIJiiiiEEENS1_10collective13CollectiveMmaINS1_35MainloopSm100TmaUmmaWarpSpecializedILi8ELi2ELi4ENS5_IJNS4_1CILi2EEENSA_ILi1EEESC_EEEEENS5_IJNSA_ILi128EEENSA_ILi256EEENSA_ILi64EEEEEENS_10bfloat16_tENS5_IJlSC_lEEESJ_SK_NS4_8TiledMMAINS4_8MMA_AtomIJNS4_26SM100_MMA_F16BF16_2x1SM_SSISJ_SJ_fLi128ELi256ELNS4_4UMMA5MajorE0ELSP_0ELNSO_7ScaleInE0ELSQ_0EEEEEENS4_6LayoutINS5_IJSC_SC_SC_EEENS5_IJNSA_ILi0EEESV_SV_EEEEENS5_IJNS4_10UnderscoreESY_SY_EEEEENS4_18SM100_TMA_2SM_LOADENS4_14ComposedLayoutINS4_7SwizzleILi3ELi4ELi3EEENS4_18smem_ptr_flag_bitsILi16EEENST_INS5_IJNSA_ILi8EEESH_EEENS5_IJSH_SC_EEEEEEEvNS4_8identityES11_S1B_vS1C_EENS_8epilogue10collective18CollectiveEpilogueINS1E_23Sm100TmaWarpSpecializedILi4ELi2ELi32ELb1ELb0EEEJNS5_IJSH_SG_SH_EEENS5_IJNST_ISH_SC_EENST_INS5_IJNSA_ILi32EEESB_EEENS5_IJSC_SF_EEEEEEEESJ_SK_SJ_SK_NS1E_6fusion15FusionCallbacksIS1I_NS1Q_23LinCombPerRowBiasEltActINS1E_6thread4ReLuESJ_fSJ_SJ_fLi8ELNS_15FloatRoundStyleE2EEES1J_S1P_JEEENS4_5SM1004TMEM4LOAD26SM100_TMEM_LOAD_32dp32b32xENS4_13SM90_TMA_LOADENS12_INS13_ILi2ELi4ELi3EEES16_NST_INS5_IJS17_S1L_EEENS5_IJS1L_SC_EEEEEEENS4_39AutoVectorizingCopyWithAssumedAlignmentILi128EEENS4_14SM90_TMA_STOREES27_S29_S29_EEEvvEEEEvNT_6ParamsE --------------------------
	.section	.nv.shared._ZN7cutlass13device_kernelINS_4gemm6kernel13GemmUniversalIN4cute5tupleIJiiiiEEENS1_10collective13CollectiveMmaINS1_35MainloopSm100TmaUmmaWarpSpecializedILi8ELi2ELi4ENS5_IJNS4_1CILi2EEENSA_ILi1EEESC_EEEEENS5_IJNSA_ILi128EEENSA_ILi256EEENSA_ILi64EEEEEENS_10bfloat16_tENS5_IJlSC_lEEESJ_SK_NS4_8TiledMMAINS4_8MMA_AtomIJNS4_26SM100_MMA_F16BF16_2x1SM_SSISJ_SJ_fLi128ELi256ELNS4_4UMMA5MajorE0ELSP_0ELNSO_7ScaleInE0ELSQ_0EEEEEENS4_6LayoutINS5_IJSC_SC_SC_EEENS5_IJNSA_ILi0EEESV_SV_EEEEENS5_IJNS4_10UnderscoreESY_SY_EEEEENS4_18SM100_TMA_2SM_LOADENS4_14ComposedLayoutINS4_7SwizzleILi3ELi4ELi3EEENS4_18smem_ptr_flag_bitsILi16EEENST_INS5_IJNSA_ILi8EEESH_EEENS5_IJSH_SC_EEEEEEEvNS4_8identityES11_S1B_vS1C_EENS_8epilogue10collective18CollectiveEpilogueINS1E_23Sm100TmaWarpSpecializedILi4ELi2ELi32ELb1ELb0EEEJNS5_IJSH_SG_SH_EEENS5_IJNST_ISH_SC_EENST_INS5_IJNSA_ILi32EEESB_EEENS5_IJSC_SF_EEEEEEEESJ_SK_SJ_SK_NS1E_6fusion15FusionCallbacksIS1I_NS1Q_23LinCombPerRowBiasEltActINS1E_6thread4ReLuESJ_fSJ_SJ_fLi8ELNS_15FloatRoundStyleE2EEES1J_S1P_JEEENS4_5SM1004TMEM4LOAD26SM100_TMEM_LOAD_32dp32b32xENS4_13SM90_TMA_LOADENS12_INS13_ILi2ELi4ELi3EEES16_NST_INS5_IJS17_S1L_EEENS5_IJS1L_SC_EEEEEEENS4_39AutoVectorizingCopyWithAssumedAlignmentILi128EEENS4_14SM90_TMA_STOREES27_S29_S29_EEEvvEEEEvNT_6ParamsE,"aw",@nobits
	.sectionflags	@""
	.align	16
	.zero		1024


//--------------------- .nv.shared.reserved.0     --------------------------
	.section	.nv.shared.reserved.0,"aw",@nobits
	.weak		__nv_reservedSMEM_offset_0_alias
	.size		__nv_reservedSMEM_offset_0_alias, 0, 64
	.other		__nv_reservedSMEM_offset_0_alias,@"STO_CUDA_RESERVED_SHARED STV_DEFAULT"
__nv_reservedSMEM_offset_0_alias:
	.zero		0
.nv.shared.reserved.0:
	.zero		64
	.weak		__nv_reservedSMEM_tcgen05_partition
	.type		__nv_reservedSMEM_tcgen05_partition,@object
	.size		__nv_reservedSMEM_tcgen05_partition,(.L_0 - __nv_reservedSMEM_tcgen05_partition)
__nv_reservedSMEM_tcgen05_partition:
	.zero		32
.L_0:


//--------------------- .nv.global                --------------------------
	.section	.nv.global,"aw",@nobits
.nv.global:
	.type		_ZN39_INTERNAL_a053d907_4_k_cu_214c4a70_36624cute1_E,@object
	.size		_ZN39_INTERNAL_a053d907_4_k_cu_214c4a70_36624cute1_E,(_ZN39_INTERNAL_a053d907_4_k_cu_214c4a70_36624cuda3std3__45__cpo6cbeginE - _ZN39_INTERNAL_a053d907_4_k_cu_214c4a70_36624cute1_E)
_ZN39_INTERNAL_a053d907_4_k_cu_214c4a70_36624cute1_E:
	.zero		1
	.type		_ZN39_INTERNAL_a053d907_4_k_cu_214c4a70_36624cuda3std3__45__cpo6cbeginE,@object
	.size		_ZN39_INTERNAL_a053d907_4_k_cu_214c4a70_36624cuda3std3__45__cpo6cbeginE,(_ZN39_INTERNAL_a053d907_4_k_cu_214c4a70_36624cuda3std3__48in_placeE - _ZN39_INTERNAL_a053d907_4_k_cu_214c4a70_36624cuda3std3__45__cpo6cbeginE)
_ZN39_INTERNAL_a053d907_4_k_cu_214c4a70_36624cuda3std3__45__cpo6cbeginE:
	.zero		1
	.type		_ZN39_INTERNAL_a053d907_4_k_cu_214c4a70_36624cuda3std3__48in_placeE,@object
	.size		_ZN39_INTERNAL_a053d907_4_k_cu_214c4a70_36624cuda3std3__48in_placeE,(_ZN39_INTERNAL_a053d907_4_k_cu_214c4a70_36624cuda3std6ranges3__45__cpo9iter_moveE - _ZN39_INTERNAL_a053d907_4_k_cu_214c4a70_36624cuda3std3__48in_placeE)
_ZN39_INTERNAL_a053d907_4_k_cu_214c4a70_36624cuda3std3__48in_placeE:
	.zero		1
	.type		_ZN39_INTERNAL_a053d907_4_k_cu_214c4a70_36624cuda3std6ranges3__45__cpo9iter_moveE,@object
	.size		_ZN39_INTERNAL_a053d907_4_k_cu_214c4a70_36624cuda3std6ranges3__45__cpo9iter_moveE,(_ZN39_INTERNAL_a053d907_4_k_cu_214c4a70_36624cuda3std3__45__cpo5beginE - _ZN39_INTERNAL_a053d907_4_k_cu_214c4a70_36624cuda3std6ranges3__45__cpo9iter_moveE)
_ZN39_INTERNAL_a053d907_4_k_cu_214c4a70_36624cuda3std6ranges3__45__cpo9iter_moveE:
	.zero		1
	.type		_ZN39_INTERNAL_a053d907_4_k_cu_214c4a70_36624cuda3std3__45__cpo5beginE,@object
	.size		_ZN39_INTERNAL_a053d907_4_k_cu_214c4a70_36624cuda3std3__45__cpo5beginE,(_ZN39_INTERNAL_a053d907_4_k_cu_214c4a70_36624cuda3std3__441_GLOBAL__N__a053d907_4_k_cu_214c4a70_36626ignoreE - _ZN39_INTERNAL_a053d907_4_k_cu_214c4a70_36624cuda3std3__45__cpo5beginE)
_ZN39_INTERNAL_a053d907_4_k_cu_214c4a70_36624cuda3std3__45__cpo5beginE:
	.zero		1
	.type		_ZN39_INTERNAL_a053d907_4_k_cu_214c4a70_36624cuda3std3__441_GLOBAL__N__a053d907_4_k_cu_214c4a70_36626ignoreE,@object
	.size		_ZN39_INTERNAL_a053d907_4_k_cu_214c4a70_36624cuda3std3__441_GLOBAL__N__a053d907_4_k_cu_214c4a70_36626ignoreE,(_ZN39_INTERNAL_a053d907_4_k_cu_214c4a70_36624cute7productE - _ZN39_INTERNAL_a053d907_4_k_cu_214c4a70_36624cuda3std3__441_GLOBAL__N__a053d907_4_k_cu_214c4a70_36626ignoreE)
_ZN39_INTERNAL_a053d907_4_k_cu_214c4a70_36624cuda3std3__441_GLOBAL__N__a053d907_4_k_cu_214c4a70_36626ignoreE:
	.zero		1
	.type		_ZN39_INTERNAL_a053d907_4_k_cu_214c4a70_36624cute7productE,@object
	.size		_ZN39_INTERNAL_a053d907_4_k_cu_214c4a70_36624cute7productE,(_ZN39_INTERNAL_a053d907_4_k_cu_214c4a70_36624cuda3std3__45__cpo3endE - _ZN39_INTERNAL_a053d907_4_k_cu_214c4a70_36624cute7productE)
_ZN39_INTERNAL_a053d907_4_k_cu_214c4a70_36624cute7productE:
	.zero		1
	.type		_ZN39_INTERNAL_a053d907_4_k_cu_214c4a70_36624cuda3std3__45__cpo3endE,@object
	.size		_ZN39_INTERNAL_a053d907_4_k_cu_214c4a70_36624cuda3std3__45__cpo3endE,(_ZN39_INTERNAL_a053d907_4_k_cu_214c4a70_36624cuda3std3__419piecewise_constructE - _ZN39_INTERNAL_a053d907_4_k_cu_214c4a70_36624cuda3std3__45__cpo3endE)
_ZN39_INTERNAL_a053d907_4_k_cu_214c4a70_36624cuda3std3__45__cpo3endE:
	.zero		1
	.type		_ZN39_INTERNAL_a053d907_4_k_cu_214c4a70_36624cuda3std3__419piecewise_constructE,@object
	.size		_ZN39_INTERNAL_a053d907_4_k_cu_214c4a70_36624cuda3std3__419piecewise_constructE,(_ZN39_INTERNAL_a053d907_4_k_cu_214c4a70_36624cuda3std3__45__cpo4cendE - _ZN39_INTERNAL_a053d907_4_k_cu_214c4a70_36624cuda3std3__419piecewise_constructE)
_ZN39_INTERNAL_a053d907_4_k_cu_214c4a70_36624cuda3std3__419piecewise_constructE:
	.zero		1
	.type		_ZN39_INTERNAL_a053d907_4_k_cu_214c4a70_36624cuda3std3__45__cpo4cendE,@object
	.size		_ZN39_INTERNAL_a053d907_4_k_cu_214c4a70_36624cuda3std3__45__cpo4cendE,(_ZN39_INTERNAL_a053d907_4_k_cu_214c4a70_36624cuda3std6ranges3__45__cpo4swapE - _ZN39_INTERNAL_a053d907_4_k_cu_214c4a70_36624cuda3std3__45__cpo4cendE)
_ZN39_INTERNAL_a053d907_4_k_cu_214c4a70_36624cuda3std3__45__cpo4cendE:
	.zero		1
	.type		_ZN39_INTERNAL_a053d907_4_k_cu_214c4a70_36624cuda3std6ranges3__45__cpo4swapE,@object
	.size		_ZN39_INTERNAL_a053d907_4_k_cu_214c4a70_36624cuda3std6ranges3__45__cpo4swapE,(.L_10 - _ZN39_INTERNAL_a053d907_4_k_cu_214c4a70_36624cuda3std6ranges3__45__cpo4swapE)
_ZN39_INTERNAL_a053d907_4_k_cu_214c4a70_36624cuda3std6ranges3__45__cpo4swapE:
	.zero		1
.L_10:


//--------------------- .nv.constant0._ZN7cutlass13device_kernelINS_4gemm6kernel13GemmUniversalIN4cute5tupleIJiiiiEEENS1_10collective13CollectiveMmaINS1_35MainloopSm100TmaUmmaWarpSpecializedILi8ELi2ELi4ENS5_IJNS4_1CILi2EEENSA_ILi1EEESC_EEEEENS5_IJNSA_ILi128EEENSA_ILi256EEENSA_ILi64EEEEEENS_10bfloat16_tENS5_IJlSC_lEEESJ_SK_NS4_8TiledMMAINS4_8MMA_AtomIJNS4_26SM100_MMA_F16BF16_2x1SM_SSISJ_SJ_fLi128ELi256ELNS4_4UMMA5MajorE0ELSP_0ELNSO_7ScaleInE0ELSQ_0EEEEEENS4_6LayoutINS5_IJSC_SC_SC_EEENS5_IJNSA_ILi0EEESV_SV_EEEEENS5_IJNS4_10UnderscoreESY_SY_EEEEENS4_18SM100_TMA_2SM_LOADENS4_14ComposedLayoutINS4_7SwizzleILi3ELi4ELi3EEENS4_18smem_ptr_flag_bitsILi16EEENST_INS5_IJNSA_ILi8EEESH_EEENS5_IJSH_SC_EEEEEEEvNS4_8identityES11_S1B_vS1C_EENS_8epilogue10collective18CollectiveEpilogueINS1E_23Sm100TmaWarpSpecializedILi4ELi2ELi32ELb1ELb0EEEJNS5_IJSH_SG_SH_EEENS5_IJNST_ISH_SC_EENST_INS5_IJNSA_ILi32EEESB_EEENS5_IJSC_SF_EEEEEEEESJ_SK_SJ_SK_NS1E_6fusion15FusionCallbacksIS1I_NS1Q_23LinCombPerRowBiasEltActINS1E_6thread4ReLuESJ_fSJ_SJ_fLi8ELNS_15FloatRoundStyleE2EEES1J_S1P_JEEENS4_5SM1004TMEM4LOAD26SM100_TMEM_LOAD_32dp32b32xENS4_13SM90_TMA_LOADENS12_INS13_ILi2ELi4ELi3EEES16_NST_INS5_IJS17_S1L_EEENS5_IJS1L_SC_EEEEEEENS4_39AutoVectorizingCopyWithAssumedAlignmentILi128EEENS4_14SM90_TMA_STOREES27_S29_S29_EEEvvEEEEvNT_6ParamsE --------------------------
	.section	.nv.constant0._ZN7cutlass13device_kernelINS_4gemm6kernel13GemmUniversalIN4cute5tupleIJiiiiEEENS1_10collective13CollectiveMmaINS1_35MainloopSm100TmaUmmaWarpSpecializedILi8ELi2ELi4ENS5_IJNS4_1CILi2EEENSA_ILi1EEESC_EEEEENS5_IJNSA_ILi128EEENSA_ILi256EEENSA_ILi64EEEEEENS_10bfloat16_tENS5_IJlSC_lEEESJ_SK_NS4_8TiledMMAINS4_8MMA_AtomIJNS4_26SM100_MMA_F16BF16_2x1SM_SSISJ_SJ_fLi128ELi256ELNS4_4UMMA5MajorE0ELSP_0ELNSO_7ScaleInE0ELSQ_0EEEEEENS4_6LayoutINS5_IJSC_SC_SC_EEENS5_IJNSA_ILi0EEESV_SV_EEEEENS5_IJNS4_10UnderscoreESY_SY_EEEEENS4_18SM100_TMA_2SM_LOADENS4_14ComposedLayoutINS4_7SwizzleILi3ELi4ELi3EEENS4_18smem_ptr_flag_bitsILi16EEENST_INS5_IJNSA_ILi8EEESH_EEENS5_IJSH_SC_EEEEEEEvNS4_8identityES11_S1B_vS1C_EENS_8epilogue10collective18CollectiveEpilogueINS1E_23Sm100TmaWarpSpecializedILi4ELi2ELi32ELb1ELb0EEEJNS5_IJSH_SG_SH_EEENS5_IJNST_ISH_SC_EENST_INS5_IJNSA_ILi32EEESB_EEENS5_IJSC_SF_EEEEEEEESJ_SK_SJ_SK_NS1E_6fusion15FusionCallbacksIS1I_NS1Q_23LinCombPerRowBiasEltActINS1E_6thread4ReLuESJ_fSJ_SJ_fLi8ELNS_15FloatRoundStyleE2EEES1J_S1P_JEEENS4_5SM1004TMEM4LOAD26SM100_TMEM_LOAD_32dp32b32xENS4_13SM90_TMA_LOADENS12_INS13_ILi2ELi4ELi3EEES16_NST_INS5_IJS17_S1L_EEENS5_IJS1L_SC_EEEEEEENS4_39AutoVectorizingCopyWithAssumedAlignmentILi128EEENS4_14SM90_TMA_STOREES27_S29_S29_EEEvvEEEEvNT_6ParamsE,"a",@progbits
	.sectionflags	@""
	.align	4
.nv.constant0._ZN7cutlass13device_kernelINS_4gemm6kernel13GemmUniversalIN4cute5tupleIJiiiiEEENS1_10collective13CollectiveMmaINS1_35MainloopSm100TmaUmmaWarpSpecializedILi8ELi2ELi4ENS5_IJNS4_1CILi2EEENSA_ILi1EEESC_EEEEENS5_IJNSA_ILi128EEENSA_ILi256EEENSA_ILi64EEEEEENS_10bfloat16_tENS5_IJlSC_lEEESJ_SK_NS4_8TiledMMAINS4_8MMA_AtomIJNS4_26SM100_MMA_F16BF16_2x1SM_SSISJ_SJ_fLi128ELi256ELNS4_4UMMA5MajorE0ELSP_0ELNSO_7ScaleInE0ELSQ_0EEEEEENS4_6LayoutINS5_IJSC_SC_SC_EEENS5_IJNSA_ILi0EEESV_SV_EEEEENS5_IJNS4_10UnderscoreESY_SY_EEEEENS4_18SM100_TMA_2SM_LOADENS4_14ComposedLayoutINS4_7SwizzleILi3ELi4ELi3EEENS4_18smem_ptr_flag_bitsILi16EEENST_INS5_IJNSA_ILi8EEESH_EEENS5_IJSH_SC_EEEEEEEvNS4_8identityES11_S1B_vS1C_EENS_8epilogue10collective18CollectiveEpilogueINS1E_23Sm100TmaWarpSpecializedILi4ELi2ELi32ELb1ELb0EEEJNS5_IJSH_SG_SH_EEENS5_IJNST_ISH_SC_EENST_INS5_IJNSA_ILi32EEESB_EEENS5_IJSC_SF_EEEEEEEESJ_SK_SJ_SK_NS1E_6fusion15FusionCallbacksIS1I_NS1Q_23LinCombPerRowBiasEltActINS1E_6thread4ReLuESJ_fSJ_SJ_fLi8ELNS_15FloatRoundStyleE2EEES1J_S1P_JEEENS4_5SM1004TMEM4LOAD26SM100_TMEM_LOAD_32dp32b32xENS4_13SM90_TMA_LOADENS12_INS13_ILi2ELi4ELi3EEES16_NST_INS5_IJS17_S1L_EEENS5_IJS1L_SC_EEEEEEENS4_39AutoVectorizingCopyWithAssumedAlignmentILi128EEENS4_14SM90_TMA_STOREES27_S29_S29_EEEvvEEEEvNT_6ParamsE:
	.zero		2944


//--------------------- SYMBOLS --------------------------

	.type		.nv.reservedSmem.offset0,@object
	.size		.nv.reservedSmem.offset0,0x4
	.type		.nv.reservedSmem.cap,@object
	.size		.nv.reservedSmem.cap,0x4
	.type		__assertfail,@function
